//
// Generated by NVIDIA NVVM Compiler
//
// Compiler Build ID: CL-36424714
// Cuda compilation tools, release 13.0, V13.0.88
// Based on NVVM 20.0.0
//

.version 9.0
.target sm_100
.address_size 64

	// .globl	_Z9mc_kernellidddddiiPKdmPdS1_
.global .align 4 .b8 precalc_xorwow_matrix[102400];
.global .align 4 .b8 precalc_xorwow_offset_matrix[102400];
.global .align 4 .b8 mrg32k3aM1[2304];
.global .align 4 .b8 mrg32k3aM2[2304];
.global .align 4 .b8 mrg32k3aM1SubSeq[2016];
.global .align 4 .b8 mrg32k3aM2SubSeq[2016];
.global .align 4 .b8 mrg32k3aM1Seq[2304];
.global .align 4 .b8 mrg32k3aM2Seq[2304];
.const .align 8 .b8 __cr_lgamma_table[72];

.visible .entry _Z9mc_kernellidddddiiPKdmPdS1_(
	.param .u64 _Z9mc_kernellidddddiiPKdmPdS1__param_0,
	.param .u32 _Z9mc_kernellidddddiiPKdmPdS1__param_1,
	.param .f64 _Z9mc_kernellidddddiiPKdmPdS1__param_2,
	.param .f64 _Z9mc_kernellidddddiiPKdmPdS1__param_3,
	.param .f64 _Z9mc_kernellidddddiiPKdmPdS1__param_4,
	.param .f64 _Z9mc_kernellidddddiiPKdmPdS1__param_5,
	.param .f64 _Z9mc_kernellidddddiiPKdmPdS1__param_6,
	.param .u32 _Z9mc_kernellidddddiiPKdmPdS1__param_7,
	.param .u32 _Z9mc_kernellidddddiiPKdmPdS1__param_8,
	.param .u64 .ptr .align 1 _Z9mc_kernellidddddiiPKdmPdS1__param_9,
	.param .u64 _Z9mc_kernellidddddiiPKdmPdS1__param_10,
	.param .u64 .ptr .align 1 _Z9mc_kernellidddddiiPKdmPdS1__param_11,
	.param .u64 .ptr .align 1 _Z9mc_kernellidddddiiPKdmPdS1__param_12
)
{
	.local .align 16 .b8 	__local_depot0[768];
	.reg .b64 	%SP;
	.reg .b64 	%SPL;
	.reg .pred 	%p<147>;
	.reg .b16 	%rs<9>;
	.reg .b32 	%r<1307>;
	.reg .b32 	%f<229>;
	.reg .b64 	%rd<108>;
	.reg .b64 	%fd<618>;

	mov.u64 	%SPL, __local_depot0;
	ld.param.u32 	%r353, [_Z9mc_kernellidddddiiPKdmPdS1__param_1];
	ld.param.f64 	%fd126, [_Z9mc_kernellidddddiiPKdmPdS1__param_2];
	ld.param.f64 	%fd128, [_Z9mc_kernellidddddiiPKdmPdS1__param_4];
	ld.param.f64 	%fd129, [_Z9mc_kernellidddddiiPKdmPdS1__param_5];
	ld.param.f64 	%fd130, [_Z9mc_kernellidddddiiPKdmPdS1__param_6];
	ld.param.u32 	%r355, [_Z9mc_kernellidddddiiPKdmPdS1__param_8];
	ld.param.u64 	%rd26, [_Z9mc_kernellidddddiiPKdmPdS1__param_9];
	ld.param.u64 	%rd23, [_Z9mc_kernellidddddiiPKdmPdS1__param_10];
	cvta.to.global.u64 	%rd1, %rd26;
	add.u64 	%rd2, %SPL, 0;
	add.u64 	%rd3, %SPL, 256;
	add.u64 	%rd4, %SPL, 512;
	mov.u32 	%r356, %ctaid.x;
	mov.u32 	%r357, %ntid.x;
	mul.wide.u32 	%rd30, %r356, %r357;
	mov.u32 	%r358, %tid.x;
	cvt.u64.u32 	%rd31, %r358;
	add.s64 	%rd105, %rd30, %rd31;
	mov.u32 	%r359, %nctaid.x;
	mul.wide.u32 	%rd6, %r359, %r357;
	cvt.rn.f64.s32 	%fd1, %r353;
	div.rn.f64 	%fd131, %fd130, %fd1;
	mul.f64 	%fd132, %fd129, 0dBFE0000000000000;
	fma.rn.f64 	%fd133, %fd129, %fd132, %fd128;
	mul.f64 	%fd2, %fd131, %fd133;
	sqrt.rn.f64 	%fd134, %fd131;
	mul.f64 	%fd3, %fd129, %fd134;
	neg.f64 	%fd135, %fd128;
	mul.f64 	%fd4, %fd130, %fd135;
	fma.rn.f64 	%fd136, %fd4, 0d3FF71547652B82FE, 0d4338000000000000;
	{
	.reg .b32 %temp; 
	mov.b64 	{%r1, %temp}, %fd136;
	}
	mov.f64 	%fd137, 0dC338000000000000;
	add.rn.f64 	%fd138, %fd136, %fd137;
	fma.rn.f64 	%fd139, %fd138, 0dBFE62E42FEFA39EF, %fd4;
	fma.rn.f64 	%fd140, %fd138, 0dBC7ABC9E3B39803F, %fd139;
	fma.rn.f64 	%fd141, %fd140, 0d3E5ADE1569CE2BDF, 0d3E928AF3FCA213EA;
	fma.rn.f64 	%fd142, %fd141, %fd140, 0d3EC71DEE62401315;
	fma.rn.f64 	%fd143, %fd142, %fd140, 0d3EFA01997C89EB71;
	fma.rn.f64 	%fd144, %fd143, %fd140, 0d3F2A01A014761F65;
	fma.rn.f64 	%fd145, %fd144, %fd140, 0d3F56C16C1852B7AF;
	fma.rn.f64 	%fd146, %fd145, %fd140, 0d3F81111111122322;
	fma.rn.f64 	%fd147, %fd146, %fd140, 0d3FA55555555502A1;
	fma.rn.f64 	%fd148, %fd147, %fd140, 0d3FC5555555555511;
	fma.rn.f64 	%fd149, %fd148, %fd140, 0d3FE000000000000B;
	fma.rn.f64 	%fd150, %fd149, %fd140, 0d3FF0000000000000;
	fma.rn.f64 	%fd151, %fd150, %fd140, 0d3FF0000000000000;
	{
	.reg .b32 %temp; 
	mov.b64 	{%r2, %temp}, %fd151;
	}
	{
	.reg .b32 %temp; 
	mov.b64 	{%temp, %r3}, %fd151;
	}
	shl.b32 	%r360, %r1, 20;
	add.s32 	%r361, %r360, %r3;
	mov.b64 	%fd568, {%r2, %r361};
	{
	.reg .b32 %temp; 
	mov.b64 	{%temp, %r362}, %fd4;
	}
	mov.b32 	%f28, %r362;
	abs.f32 	%f1, %f28;
	setp.lt.f32 	%p1, %f1, 0f4086232B;
	@%p1 bra 	$L__BB0_3;
	setp.lt.f64 	%p2, %fd4, 0d0000000000000000;
	add.f64 	%fd152, %fd4, 0d7FF0000000000000;
	selp.f64 	%fd568, 0d0000000000000000, %fd152, %p2;
	setp.geu.f32 	%p3, %f1, 0f40874800;
	@%p3 bra 	$L__BB0_3;
	shr.u32 	%r363, %r1, 31;
	add.s32 	%r364, %r1, %r363;
	shr.s32 	%r365, %r364, 1;
	shl.b32 	%r366, %r365, 20;
	add.s32 	%r367, %r3, %r366;
	mov.b64 	%fd153, {%r2, %r367};
	sub.s32 	%r368, %r1, %r365;
	shl.b32 	%r369, %r368, 20;
	add.s32 	%r370, %r369, 1072693248;
	mov.b32 	%r371, 0;
	mov.b64 	%fd154, {%r371, %r370};
	mul.f64 	%fd568, %fd154, %fd153;
$L__BB0_3:
	ld.param.u64 	%rd99, [_Z9mc_kernellidddddiiPKdmPdS1__param_0];
	cvt.u32.u64 	%r4, %rd23;
	{ .reg .b32 tmp; mov.b64 {tmp, %r5}, %rd23; }
	cvt.u32.u64 	%r1265, %rd105;
	{ .reg .b32 tmp; mov.b64 {tmp, %r1264}, %rd105; }
	mov.b32 	%r372, 0;
	mov.b32 	%r373, -766435501;
	mul.hi.u32 	%r374, %r373, %r372;
	mov.b32 	%r375, -845247145;
	mul.hi.u32 	%r376, %r375, %r1265;
	mul.lo.s32 	%r377, %r1265, -845247145;
	xor.b32  	%r378, %r376, %r4;
	xor.b32  	%r379, %r374, %r1264;
	xor.b32  	%r380, %r379, %r5;
	add.s32 	%r8, %r4, -1640531527;
	add.s32 	%r9, %r5, -1150833019;
	mul.hi.u32 	%r381, %r373, %r378;
	mul.lo.s32 	%r382, %r378, -766435501;
	mul.hi.u32 	%r383, %r375, %r380;
	mul.lo.s32 	%r384, %r380, -845247145;
	xor.b32  	%r385, %r377, %r383;
	xor.b32  	%r386, %r385, %r8;
	xor.b32  	%r387, %r381, %r9;
	add.s32 	%r10, %r4, 1013904242;
	add.s32 	%r11, %r5, 1993301258;
	mul.hi.u32 	%r388, %r373, %r386;
	mul.lo.s32 	%r389, %r386, -766435501;
	mul.hi.u32 	%r390, %r375, %r387;
	mul.lo.s32 	%r391, %r387, -845247145;
	xor.b32  	%r392, %r384, %r390;
	xor.b32  	%r393, %r392, %r10;
	xor.b32  	%r394, %r382, %r388;
	xor.b32  	%r395, %r394, %r11;
	add.s32 	%r12, %r4, -626627285;
	add.s32 	%r13, %r5, 842468239;
	mul.hi.u32 	%r396, %r373, %r393;
	mul.lo.s32 	%r397, %r393, -766435501;
	mul.hi.u32 	%r398, %r375, %r395;
	mul.lo.s32 	%r399, %r395, -845247145;
	xor.b32  	%r400, %r391, %r398;
	xor.b32  	%r401, %r400, %r12;
	xor.b32  	%r402, %r389, %r396;
	xor.b32  	%r403, %r402, %r13;
	add.s32 	%r14, %r4, 2027808484;
	add.s32 	%r15, %r5, -308364780;
	mul.hi.u32 	%r404, %r373, %r401;
	mul.lo.s32 	%r405, %r401, -766435501;
	mul.hi.u32 	%r406, %r375, %r403;
	mul.lo.s32 	%r407, %r403, -845247145;
	xor.b32  	%r408, %r399, %r406;
	xor.b32  	%r409, %r408, %r14;
	xor.b32  	%r410, %r397, %r404;
	xor.b32  	%r411, %r410, %r15;
	add.s32 	%r16, %r4, 387276957;
	add.s32 	%r17, %r5, -1459197799;
	mul.hi.u32 	%r412, %r373, %r409;
	mul.lo.s32 	%r413, %r409, -766435501;
	mul.hi.u32 	%r414, %r375, %r411;
	mul.lo.s32 	%r415, %r411, -845247145;
	xor.b32  	%r416, %r407, %r414;
	xor.b32  	%r417, %r416, %r16;
	xor.b32  	%r418, %r405, %r412;
	xor.b32  	%r419, %r418, %r17;
	add.s32 	%r18, %r4, -1253254570;
	add.s32 	%r19, %r5, 1684936478;
	mul.hi.u32 	%r420, %r373, %r417;
	mul.lo.s32 	%r421, %r417, -766435501;
	mul.hi.u32 	%r422, %r375, %r419;
	mul.lo.s32 	%r423, %r419, -845247145;
	xor.b32  	%r424, %r415, %r422;
	xor.b32  	%r425, %r424, %r18;
	xor.b32  	%r426, %r413, %r420;
	xor.b32  	%r427, %r426, %r19;
	add.s32 	%r20, %r4, 1401181199;
	add.s32 	%r21, %r5, 534103459;
	mul.hi.u32 	%r428, %r373, %r425;
	mul.lo.s32 	%r429, %r425, -766435501;
	mul.hi.u32 	%r430, %r375, %r427;
	mul.lo.s32 	%r431, %r427, -845247145;
	xor.b32  	%r432, %r423, %r430;
	xor.b32  	%r433, %r432, %r20;
	xor.b32  	%r434, %r421, %r428;
	xor.b32  	%r435, %r434, %r21;
	add.s32 	%r22, %r4, -239350328;
	add.s32 	%r23, %r5, -616729560;
	mul.hi.u32 	%r436, %r373, %r433;
	mul.lo.s32 	%r437, %r433, -766435501;
	mul.hi.u32 	%r438, %r375, %r435;
	mul.lo.s32 	%r439, %r435, -845247145;
	xor.b32  	%r440, %r431, %r438;
	xor.b32  	%r24, %r440, %r22;
	xor.b32  	%r441, %r429, %r436;
	xor.b32  	%r25, %r441, %r23;
	add.s32 	%r26, %r4, -1879881855;
	add.s32 	%r27, %r5, -1767562579;
	mul.hi.u32 	%r442, %r373, %r24;
	mul.hi.u32 	%r443, %r375, %r25;
	xor.b32  	%r444, %r439, %r443;
	xor.b32  	%r1263, %r444, %r26;
	xor.b32  	%r445, %r437, %r442;
	xor.b32  	%r1261, %r445, %r27;
	setp.ge.s64 	%p4, %rd105, %rd99;
	mov.f64 	%fd616, 0d0000000000000000;
	mov.f64 	%fd617, %fd616;
	@%p4 bra 	$L__BB0_167;
	mul.lo.s32 	%r1262, %r25, -845247145;
	mul.lo.s32 	%r1260, %r24, -766435501;
	setp.gt.s32 	%p5, %r355, 1;
	cvt.rn.f64.s32 	%fd9, %r355;
	@%p5 bra 	$L__BB0_52;
	mov.f32 	%f222, 0f00000000;
	mov.b32 	%r1117, 0;
	mov.f64 	%fd617, 0d0000000000000000;
	ld.param.u64 	%rd102, [_Z9mc_kernellidddddiiPKdmPdS1__param_0];
	mov.f64 	%fd616, %fd617;
	mov.u32 	%r1167, %r1117;
	mov.u32 	%r1180, %r1117;
	mov.u32 	%r1179, %r1117;
	mov.u32 	%r1168, %r1117;
$L__BB0_6:
	setp.lt.s32 	%p98, %r353, 4;
	mov.b32 	%r1141, 0;
	mov.f64 	%fd583, 0d0000000000000000;
	mov.f64 	%fd582, %fd126;
	@%p98 bra 	$L__BB0_29;
	add.s32 	%r779, %r353, -4;
	shr.u32 	%r780, %r779, 2;
	add.s32 	%r781, %r780, %r1117;
	add.s32 	%r1168, %r781, 1;
	mul.lo.s32 	%r1115, %r1117, -766435501;
	mov.f64 	%fd583, 0d0000000000000000;
	mov.b32 	%r1116, 0;
	mov.f64 	%fd582, %fd126;
$L__BB0_8:
	mov.u32 	%r53, %r1260;
	mov.u32 	%r52, %r1261;
	mov.u32 	%r51, %r1262;
	mov.u32 	%r50, %r1263;
	mov.u32 	%r45, %r1116;
	add.s32 	%r1117, %r1117, 1;
	setp.ne.s32 	%p99, %r1117, 0;
	@%p99 bra 	$L__BB0_11;
	add.s32 	%r1167, %r1167, 1;
	setp.ne.s32 	%p100, %r1167, 0;
	@%p100 bra 	$L__BB0_11;
	add.s32 	%r1265, %r1265, 1;
	setp.eq.s32 	%p101, %r1265, 0;
	selp.u32 	%r783, 1, 0, %p101;
	add.s32 	%r1264, %r1264, %r783;
	mov.b32 	%r1167, 0;
$L__BB0_11:
	mov.b32 	%r784, -766435501;
	mul.hi.u32 	%r785, %r784, %r1117;
	add.s32 	%r1115, %r1115, -766435501;
	mov.b32 	%r786, -845247145;
	mul.hi.u32 	%r787, %r786, %r1265;
	mul.lo.s32 	%r788, %r1265, -845247145;
	xor.b32  	%r789, %r787, %r4;
	xor.b32  	%r790, %r789, %r1167;
	xor.b32  	%r791, %r785, %r5;
	xor.b32  	%r792, %r791, %r1264;
	mul.hi.u32 	%r793, %r784, %r790;
	mul.lo.s32 	%r794, %r790, -766435501;
	mul.hi.u32 	%r795, %r786, %r792;
	mul.lo.s32 	%r796, %r792, -845247145;
	xor.b32  	%r797, %r788, %r795;
	xor.b32  	%r798, %r797, %r8;
	xor.b32  	%r799, %r1115, %r793;
	xor.b32  	%r800, %r799, %r9;
	mul.hi.u32 	%r801, %r784, %r798;
	mul.lo.s32 	%r802, %r798, -766435501;
	mul.hi.u32 	%r803, %r786, %r800;
	mul.lo.s32 	%r804, %r800, -845247145;
	xor.b32  	%r805, %r796, %r803;
	xor.b32  	%r806, %r805, %r10;
	xor.b32  	%r807, %r794, %r801;
	xor.b32  	%r808, %r807, %r11;
	mul.hi.u32 	%r809, %r784, %r806;
	mul.lo.s32 	%r810, %r806, -766435501;
	mul.hi.u32 	%r811, %r786, %r808;
	mul.lo.s32 	%r812, %r808, -845247145;
	xor.b32  	%r813, %r804, %r811;
	xor.b32  	%r814, %r813, %r12;
	xor.b32  	%r815, %r802, %r809;
	xor.b32  	%r816, %r815, %r13;
	mul.hi.u32 	%r817, %r784, %r814;
	mul.lo.s32 	%r818, %r814, -766435501;
	mul.hi.u32 	%r819, %r786, %r816;
	mul.lo.s32 	%r820, %r816, -845247145;
	xor.b32  	%r821, %r812, %r819;
	xor.b32  	%r822, %r821, %r14;
	xor.b32  	%r823, %r810, %r817;
	xor.b32  	%r824, %r823, %r15;
	mul.hi.u32 	%r825, %r784, %r822;
	mul.lo.s32 	%r826, %r822, -766435501;
	mul.hi.u32 	%r827, %r786, %r824;
	mul.lo.s32 	%r828, %r824, -845247145;
	xor.b32  	%r829, %r820, %r827;
	xor.b32  	%r830, %r829, %r16;
	xor.b32  	%r831, %r818, %r825;
	xor.b32  	%r832, %r831, %r17;
	mul.hi.u32 	%r833, %r784, %r830;
	mul.lo.s32 	%r834, %r830, -766435501;
	mul.hi.u32 	%r835, %r786, %r832;
	mul.lo.s32 	%r836, %r832, -845247145;
	xor.b32  	%r837, %r828, %r835;
	xor.b32  	%r838, %r837, %r18;
	xor.b32  	%r839, %r826, %r833;
	xor.b32  	%r840, %r839, %r19;
	mul.hi.u32 	%r841, %r784, %r838;
	mul.lo.s32 	%r842, %r838, -766435501;
	mul.hi.u32 	%r843, %r786, %r840;
	mul.lo.s32 	%r844, %r840, -845247145;
	xor.b32  	%r845, %r836, %r843;
	xor.b32  	%r846, %r845, %r20;
	xor.b32  	%r847, %r834, %r841;
	xor.b32  	%r848, %r847, %r21;
	mul.hi.u32 	%r849, %r784, %r846;
	mul.lo.s32 	%r850, %r846, -766435501;
	mul.hi.u32 	%r851, %r786, %r848;
	mul.lo.s32 	%r852, %r848, -845247145;
	xor.b32  	%r853, %r844, %r851;
	xor.b32  	%r854, %r853, %r22;
	xor.b32  	%r855, %r842, %r849;
	xor.b32  	%r856, %r855, %r23;
	mul.hi.u32 	%r857, %r784, %r854;
	mul.lo.s32 	%r1260, %r854, -766435501;
	mul.hi.u32 	%r858, %r786, %r856;
	mul.lo.s32 	%r1262, %r856, -845247145;
	xor.b32  	%r859, %r852, %r858;
	xor.b32  	%r1263, %r859, %r26;
	xor.b32  	%r860, %r850, %r857;
	xor.b32  	%r1261, %r860, %r27;
	setp.eq.s32 	%p102, %r1180, 1;
	mov.u32 	%r1128, %r51;
	mov.u32 	%r1129, %r52;
	mov.u32 	%r1130, %r53;
	mov.u32 	%r1131, %r1263;
	@%p102 bra 	$L__BB0_16;
	setp.eq.s32 	%p103, %r1180, 3;
	@%p103 bra 	$L__BB0_15;
	setp.ne.s32 	%p104, %r1180, 2;
	mov.u32 	%r1128, %r50;
	mov.u32 	%r1129, %r51;
	mov.u32 	%r1130, %r52;
	mov.u32 	%r1131, %r53;
	@%p104 bra 	$L__BB0_16;
	mov.u32 	%r1128, %r52;
	mov.u32 	%r1129, %r53;
	mov.u32 	%r1130, %r1263;
	mov.u32 	%r1131, %r1262;
	bra.uni 	$L__BB0_16;
$L__BB0_15:
	mov.u32 	%r1128, %r53;
	mov.u32 	%r1129, %r1263;
	mov.u32 	%r1130, %r1262;
	mov.u32 	%r1131, %r1261;
$L__BB0_16:
	cvt.rn.f32.u32 	%f125, %r1128;
	fma.rn.f32 	%f126, %f125, 0f2F800000, 0f2F000000;
	cvt.rn.f32.u32 	%f127, %r1129;
	fma.rn.f32 	%f128, %f127, 0f30C90FDB, 0f30490FDB;
	setp.lt.f32 	%p105, %f126, 0f00800000;
	mul.f32 	%f129, %f126, 0f4B000000;
	selp.f32 	%f130, %f129, %f126, %p105;
	selp.f32 	%f131, 0fC1B80000, 0f00000000, %p105;
	mov.b32 	%r861, %f130;
	add.s32 	%r862, %r861, -1059760811;
	and.b32  	%r863, %r862, -8388608;
	sub.s32 	%r864, %r861, %r863;
	mov.b32 	%f132, %r864;
	cvt.rn.f32.s32 	%f133, %r863;
	fma.rn.f32 	%f134, %f133, 0f34000000, %f131;
	add.f32 	%f135, %f132, 0fBF800000;
	fma.rn.f32 	%f136, %f135, 0fBE055027, 0f3E1039F6;
	fma.rn.f32 	%f137, %f136, %f135, 0fBDF8CDCC;
	fma.rn.f32 	%f138, %f137, %f135, 0f3E0F2955;
	fma.rn.f32 	%f139, %f138, %f135, 0fBE2AD8B9;
	fma.rn.f32 	%f140, %f139, %f135, 0f3E4CED0B;
	fma.rn.f32 	%f141, %f140, %f135, 0fBE7FFF22;
	fma.rn.f32 	%f142, %f141, %f135, 0f3EAAAA78;
	fma.rn.f32 	%f143, %f142, %f135, 0fBF000000;
	mul.f32 	%f144, %f135, %f143;
	fma.rn.f32 	%f145, %f144, %f135, %f135;
	fma.rn.f32 	%f146, %f134, 0f3F317218, %f145;
	setp.gt.u32 	%p106, %r861, 2139095039;
	fma.rn.f32 	%f147, %f130, 0f7F800000, 0f7F800000;
	selp.f32 	%f148, %f147, %f146, %p106;
	setp.eq.f32 	%p107, %f130, 0f00000000;
	mul.f32 	%f149, %f148, 0fC0000000;
	selp.f32 	%f150, 0f7F800000, %f149, %p107;
	sqrt.rn.f32 	%f151, %f150;
	sin.approx.f32 	%f152, %f128;
	cos.approx.f32 	%f153, %f128;
	mul.f32 	%f154, %f151, %f152;
	mul.f32 	%f3, %f151, %f153;
	cvt.rn.f32.u32 	%f155, %r1130;
	fma.rn.f32 	%f156, %f155, 0f2F800000, 0f2F000000;
	cvt.rn.f32.u32 	%f157, %r1131;
	fma.rn.f32 	%f4, %f157, 0f30C90FDB, 0f30490FDB;
	setp.lt.f32 	%p108, %f156, 0f00800000;
	mul.f32 	%f158, %f156, 0f4B000000;
	selp.f32 	%f159, %f158, %f156, %p108;
	selp.f32 	%f160, 0fC1B80000, 0f00000000, %p108;
	mov.b32 	%r865, %f159;
	add.s32 	%r866, %r865, -1059760811;
	and.b32  	%r867, %r866, -8388608;
	sub.s32 	%r868, %r865, %r867;
	mov.b32 	%f161, %r868;
	cvt.rn.f32.s32 	%f162, %r867;
	fma.rn.f32 	%f163, %f162, 0f34000000, %f160;
	add.f32 	%f164, %f161, 0fBF800000;
	fma.rn.f32 	%f165, %f164, 0fBE055027, 0f3E1039F6;
	fma.rn.f32 	%f166, %f165, %f164, 0fBDF8CDCC;
	fma.rn.f32 	%f167, %f166, %f164, 0f3E0F2955;
	fma.rn.f32 	%f168, %f167, %f164, 0fBE2AD8B9;
	fma.rn.f32 	%f169, %f168, %f164, 0f3E4CED0B;
	fma.rn.f32 	%f170, %f169, %f164, 0fBE7FFF22;
	fma.rn.f32 	%f171, %f170, %f164, 0f3EAAAA78;
	fma.rn.f32 	%f172, %f171, %f164, 0fBF000000;
	mul.f32 	%f173, %f164, %f172;
	fma.rn.f32 	%f174, %f173, %f164, %f164;
	fma.rn.f32 	%f175, %f163, 0f3F317218, %f174;
	setp.gt.u32 	%p109, %r865, 2139095039;
	fma.rn.f32 	%f176, %f159, 0f7F800000, 0f7F800000;
	selp.f32 	%f177, %f176, %f175, %p109;
	setp.eq.f32 	%p110, %f159, 0f00000000;
	mul.f32 	%f178, %f177, 0fC0000000;
	selp.f32 	%f179, 0f7F800000, %f178, %p110;
	sqrt.rn.f32 	%f5, %f179;
	cvt.f64.f32 	%fd455, %f154;
	fma.rn.f64 	%fd14, %fd3, %fd455, %fd2;
	fma.rn.f64 	%fd456, %fd14, 0d3FF71547652B82FE, 0d4338000000000000;
	{
	.reg .b32 %temp; 
	mov.b64 	{%r70, %temp}, %fd456;
	}
	mov.f64 	%fd457, 0dC338000000000000;
	add.rn.f64 	%fd458, %fd456, %fd457;
	fma.rn.f64 	%fd459, %fd458, 0dBFE62E42FEFA39EF, %fd14;
	fma.rn.f64 	%fd460, %fd458, 0dBC7ABC9E3B39803F, %fd459;
	fma.rn.f64 	%fd461, %fd460, 0d3E5ADE1569CE2BDF, 0d3E928AF3FCA213EA;
	fma.rn.f64 	%fd462, %fd461, %fd460, 0d3EC71DEE62401315;
	fma.rn.f64 	%fd463, %fd462, %fd460, 0d3EFA01997C89EB71;
	fma.rn.f64 	%fd464, %fd463, %fd460, 0d3F2A01A014761F65;
	fma.rn.f64 	%fd465, %fd464, %fd460, 0d3F56C16C1852B7AF;
	fma.rn.f64 	%fd466, %fd465, %fd460, 0d3F81111111122322;
	fma.rn.f64 	%fd467, %fd466, %fd460, 0d3FA55555555502A1;
	fma.rn.f64 	%fd468, %fd467, %fd460, 0d3FC5555555555511;
	fma.rn.f64 	%fd469, %fd468, %fd460, 0d3FE000000000000B;
	fma.rn.f64 	%fd470, %fd469, %fd460, 0d3FF0000000000000;
	fma.rn.f64 	%fd471, %fd470, %fd460, 0d3FF0000000000000;
	{
	.reg .b32 %temp; 
	mov.b64 	{%r71, %temp}, %fd471;
	}
	{
	.reg .b32 %temp; 
	mov.b64 	{%temp, %r72}, %fd471;
	}
	shl.b32 	%r869, %r70, 20;
	add.s32 	%r870, %r869, %r72;
	mov.b64 	%fd573, {%r71, %r870};
	{
	.reg .b32 %temp; 
	mov.b64 	{%temp, %r871}, %fd14;
	}
	mov.b32 	%f180, %r871;
	abs.f32 	%f6, %f180;
	setp.lt.f32 	%p111, %f6, 0f4086232B;
	@%p111 bra 	$L__BB0_19;
	setp.lt.f64 	%p112, %fd14, 0d0000000000000000;
	add.f64 	%fd472, %fd14, 0d7FF0000000000000;
	selp.f64 	%fd573, 0d0000000000000000, %fd472, %p112;
	setp.geu.f32 	%p113, %f6, 0f40874800;
	@%p113 bra 	$L__BB0_19;
	shr.u32 	%r872, %r70, 31;
	add.s32 	%r873, %r70, %r872;
	shr.s32 	%r874, %r873, 1;
	shl.b32 	%r875, %r874, 20;
	add.s32 	%r876, %r72, %r875;
	mov.b64 	%fd473, {%r71, %r876};
	sub.s32 	%r877, %r70, %r874;
	shl.b32 	%r878, %r877, 20;
	add.s32 	%r879, %r878, 1072693248;
	mov.b32 	%r880, 0;
	mov.b64 	%fd474, {%r880, %r879};
	mul.f64 	%fd573, %fd474, %fd473;
$L__BB0_19:
	mul.f64 	%fd19, %fd582, %fd573;
	cvt.f64.f32 	%fd475, %f3;
	fma.rn.f64 	%fd20, %fd3, %fd475, %fd2;
	fma.rn.f64 	%fd476, %fd20, 0d3FF71547652B82FE, 0d4338000000000000;
	{
	.reg .b32 %temp; 
	mov.b64 	{%r73, %temp}, %fd476;
	}
	mov.f64 	%fd477, 0dC338000000000000;
	add.rn.f64 	%fd478, %fd476, %fd477;
	fma.rn.f64 	%fd479, %fd478, 0dBFE62E42FEFA39EF, %fd20;
	fma.rn.f64 	%fd480, %fd478, 0dBC7ABC9E3B39803F, %fd479;
	fma.rn.f64 	%fd481, %fd480, 0d3E5ADE1569CE2BDF, 0d3E928AF3FCA213EA;
	fma.rn.f64 	%fd482, %fd481, %fd480, 0d3EC71DEE62401315;
	fma.rn.f64 	%fd483, %fd482, %fd480, 0d3EFA01997C89EB71;
	fma.rn.f64 	%fd484, %fd483, %fd480, 0d3F2A01A014761F65;
	fma.rn.f64 	%fd485, %fd484, %fd480, 0d3F56C16C1852B7AF;
	fma.rn.f64 	%fd486, %fd485, %fd480, 0d3F81111111122322;
	fma.rn.f64 	%fd487, %fd486, %fd480, 0d3FA55555555502A1;
	fma.rn.f64 	%fd488, %fd487, %fd480, 0d3FC5555555555511;
	fma.rn.f64 	%fd489, %fd488, %fd480, 0d3FE000000000000B;
	fma.rn.f64 	%fd490, %fd489, %fd480, 0d3FF0000000000000;
	fma.rn.f64 	%fd491, %fd490, %fd480, 0d3FF0000000000000;
	{
	.reg .b32 %temp; 
	mov.b64 	{%r74, %temp}, %fd491;
	}
	{
	.reg .b32 %temp; 
	mov.b64 	{%temp, %r75}, %fd491;
	}
	shl.b32 	%r881, %r73, 20;
	add.s32 	%r882, %r881, %r75;
	mov.b64 	%fd574, {%r74, %r882};
	{
	.reg .b32 %temp; 
	mov.b64 	{%temp, %r883}, %fd20;
	}
	mov.b32 	%f181, %r883;
	abs.f32 	%f7, %f181;
	setp.lt.f32 	%p114, %f7, 0f4086232B;
	@%p114 bra 	$L__BB0_22;
	setp.lt.f64 	%p115, %fd20, 0d0000000000000000;
	add.f64 	%fd492, %fd20, 0d7FF0000000000000;
	selp.f64 	%fd574, 0d0000000000000000, %fd492, %p115;
	setp.geu.f32 	%p116, %f7, 0f40874800;
	@%p116 bra 	$L__BB0_22;
	shr.u32 	%r884, %r73, 31;
	add.s32 	%r885, %r73, %r884;
	shr.s32 	%r886, %r885, 1;
	shl.b32 	%r887, %r886, 20;
	add.s32 	%r888, %r75, %r887;
	mov.b64 	%fd493, {%r74, %r888};
	sub.s32 	%r889, %r73, %r886;
	shl.b32 	%r890, %r889, 20;
	add.s32 	%r891, %r890, 1072693248;
	mov.b32 	%r892, 0;
	mov.b64 	%fd494, {%r892, %r891};
	mul.f64 	%fd574, %fd494, %fd493;
$L__BB0_22:
	mul.f64 	%fd25, %fd19, %fd574;
	add.f64 	%fd495, %fd583, %fd19;
	add.f64 	%fd26, %fd495, %fd25;
	sin.approx.f32 	%f182, %f4;
	mul.f32 	%f183, %f5, %f182;
	cvt.f64.f32 	%fd496, %f183;
	fma.rn.f64 	%fd27, %fd3, %fd496, %fd2;
	fma.rn.f64 	%fd497, %fd27, 0d3FF71547652B82FE, 0d4338000000000000;
	{
	.reg .b32 %temp; 
	mov.b64 	{%r76, %temp}, %fd497;
	}
	mov.f64 	%fd498, 0dC338000000000000;
	add.rn.f64 	%fd499, %fd497, %fd498;
	fma.rn.f64 	%fd500, %fd499, 0dBFE62E42FEFA39EF, %fd27;
	fma.rn.f64 	%fd501, %fd499, 0dBC7ABC9E3B39803F, %fd500;
	fma.rn.f64 	%fd502, %fd501, 0d3E5ADE1569CE2BDF, 0d3E928AF3FCA213EA;
	fma.rn.f64 	%fd503, %fd502, %fd501, 0d3EC71DEE62401315;
	fma.rn.f64 	%fd504, %fd503, %fd501, 0d3EFA01997C89EB71;
	fma.rn.f64 	%fd505, %fd504, %fd501, 0d3F2A01A014761F65;
	fma.rn.f64 	%fd506, %fd505, %fd501, 0d3F56C16C1852B7AF;
	fma.rn.f64 	%fd507, %fd506, %fd501, 0d3F81111111122322;
	fma.rn.f64 	%fd508, %fd507, %fd501, 0d3FA55555555502A1;
	fma.rn.f64 	%fd509, %fd508, %fd501, 0d3FC5555555555511;
	fma.rn.f64 	%fd510, %fd509, %fd501, 0d3FE000000000000B;
	fma.rn.f64 	%fd511, %fd510, %fd501, 0d3FF0000000000000;
	fma.rn.f64 	%fd512, %fd511, %fd501, 0d3FF0000000000000;
	{
	.reg .b32 %temp; 
	mov.b64 	{%r77, %temp}, %fd512;
	}
	{
	.reg .b32 %temp; 
	mov.b64 	{%temp, %r78}, %fd512;
	}
	shl.b32 	%r893, %r76, 20;
	add.s32 	%r894, %r893, %r78;
	mov.b64 	%fd575, {%r77, %r894};
	{
	.reg .b32 %temp; 
	mov.b64 	{%temp, %r895}, %fd27;
	}
	mov.b32 	%f184, %r895;
	abs.f32 	%f8, %f184;
	setp.lt.f32 	%p117, %f8, 0f4086232B;
	@%p117 bra 	$L__BB0_25;
	setp.lt.f64 	%p118, %fd27, 0d0000000000000000;
	add.f64 	%fd513, %fd27, 0d7FF0000000000000;
	selp.f64 	%fd575, 0d0000000000000000, %fd513, %p118;
	setp.geu.f32 	%p119, %f8, 0f40874800;
	@%p119 bra 	$L__BB0_25;
	shr.u32 	%r896, %r76, 31;
	add.s32 	%r897, %r76, %r896;
	shr.s32 	%r898, %r897, 1;
	shl.b32 	%r899, %r898, 20;
	add.s32 	%r900, %r78, %r899;
	mov.b64 	%fd514, {%r77, %r900};
	sub.s32 	%r901, %r76, %r898;
	shl.b32 	%r902, %r901, 20;
	add.s32 	%r903, %r902, 1072693248;
	mov.b32 	%r904, 0;
	mov.b64 	%fd515, {%r904, %r903};
	mul.f64 	%fd575, %fd515, %fd514;
$L__BB0_25:
	mul.f64 	%fd32, %fd25, %fd575;
	add.f64 	%fd33, %fd26, %fd32;
	cos.approx.f32 	%f185, %f4;
	mul.f32 	%f186, %f5, %f185;
	cvt.f64.f32 	%fd516, %f186;
	fma.rn.f64 	%fd34, %fd3, %fd516, %fd2;
	fma.rn.f64 	%fd517, %fd34, 0d3FF71547652B82FE, 0d4338000000000000;
	{
	.reg .b32 %temp; 
	mov.b64 	{%r79, %temp}, %fd517;
	}
	mov.f64 	%fd518, 0dC338000000000000;
	add.rn.f64 	%fd519, %fd517, %fd518;
	fma.rn.f64 	%fd520, %fd519, 0dBFE62E42FEFA39EF, %fd34;
	fma.rn.f64 	%fd521, %fd519, 0dBC7ABC9E3B39803F, %fd520;
	fma.rn.f64 	%fd522, %fd521, 0d3E5ADE1569CE2BDF, 0d3E928AF3FCA213EA;
	fma.rn.f64 	%fd523, %fd522, %fd521, 0d3EC71DEE62401315;
	fma.rn.f64 	%fd524, %fd523, %fd521, 0d3EFA01997C89EB71;
	fma.rn.f64 	%fd525, %fd524, %fd521, 0d3F2A01A014761F65;
	fma.rn.f64 	%fd526, %fd525, %fd521, 0d3F56C16C1852B7AF;
	fma.rn.f64 	%fd527, %fd526, %fd521, 0d3F81111111122322;
	fma.rn.f64 	%fd528, %fd527, %fd521, 0d3FA55555555502A1;
	fma.rn.f64 	%fd529, %fd528, %fd521, 0d3FC5555555555511;
	fma.rn.f64 	%fd530, %fd529, %fd521, 0d3FE000000000000B;
	fma.rn.f64 	%fd531, %fd530, %fd521, 0d3FF0000000000000;
	fma.rn.f64 	%fd532, %fd531, %fd521, 0d3FF0000000000000;
	{
	.reg .b32 %temp; 
	mov.b64 	{%r80, %temp}, %fd532;
	}
	{
	.reg .b32 %temp; 
	mov.b64 	{%temp, %r81}, %fd532;
	}
	shl.b32 	%r905, %r79, 20;
	add.s32 	%r906, %r905, %r81;
	mov.b64 	%fd576, {%r80, %r906};
	{
	.reg .b32 %temp; 
	mov.b64 	{%temp, %r907}, %fd34;
	}
	mov.b32 	%f187, %r907;
	abs.f32 	%f9, %f187;
	setp.lt.f32 	%p120, %f9, 0f4086232B;
	@%p120 bra 	$L__BB0_28;
	setp.lt.f64 	%p121, %fd34, 0d0000000000000000;
	add.f64 	%fd533, %fd34, 0d7FF0000000000000;
	selp.f64 	%fd576, 0d0000000000000000, %fd533, %p121;
	setp.geu.f32 	%p122, %f9, 0f40874800;
	@%p122 bra 	$L__BB0_28;
	shr.u32 	%r908, %r79, 31;
	add.s32 	%r909, %r79, %r908;
	shr.s32 	%r910, %r909, 1;
	shl.b32 	%r911, %r910, 20;
	add.s32 	%r912, %r81, %r911;
	mov.b64 	%fd534, {%r80, %r912};
	sub.s32 	%r913, %r79, %r910;
	shl.b32 	%r914, %r913, 20;
	add.s32 	%r915, %r914, 1072693248;
	mov.b32 	%r916, 0;
	mov.b64 	%fd535, {%r916, %r915};
	mul.f64 	%fd576, %fd535, %fd534;
$L__BB0_28:
	ld.param.u32 	%r1102, [_Z9mc_kernellidddddiiPKdmPdS1__param_7];
	add.s32 	%r917, %r353, -4;
	and.b32  	%r918, %r917, -4;
	add.s32 	%r1141, %r918, 4;
	setp.eq.s32 	%p123, %r1102, 1;
	mul.f64 	%fd582, %fd32, %fd576;
	add.f64 	%fd536, %fd33, %fd582;
	selp.f64 	%fd583, %fd536, %fd583, %p123;
	add.s32 	%r1116, %r45, 4;
	add.s32 	%r919, %r45, 8;
	setp.le.s32 	%p124, %r919, %r353;
	@%p124 bra 	$L__BB0_8;
$L__BB0_29:
	setp.ge.s32 	%p125, %r1141, %r353;
	@%p125 bra 	$L__BB0_48;
$L__BB0_30:
	setp.eq.s32 	%p126, %r1179, 1;
	mov.b32 	%r1179, 0;
	mov.f32 	%f221, %f222;
	@%p126 bra 	$L__BB0_44;
	mov.b32 	%r1160, 3;
	setp.eq.s32 	%p127, %r1180, 1;
	mov.u32 	%r1158, %r1261;
	mov.u32 	%r1159, %r1262;
	@%p127 bra 	$L__BB0_43;
	setp.eq.s32 	%p128, %r1180, 2;
	@%p128 bra 	$L__BB0_38;
	setp.ne.s32 	%p129, %r1180, 3;
	@%p129 bra 	$L__BB0_42;
	add.s32 	%r1168, %r1168, 1;
	setp.ne.s32 	%p130, %r1168, 0;
	@%p130 bra 	$L__BB0_37;
	add.s32 	%r1167, %r1167, 1;
	setp.ne.s32 	%p131, %r1167, 0;
	@%p131 bra 	$L__BB0_37;
	add.s32 	%r1265, %r1265, 1;
	setp.eq.s32 	%p132, %r1265, 0;
	selp.u32 	%r923, 1, 0, %p132;
	add.s32 	%r1264, %r1264, %r923;
	mov.b32 	%r1167, 0;
$L__BB0_37:
	mov.b32 	%r925, -766435501;
	mul.hi.u32 	%r926, %r925, %r1168;
	mul.lo.s32 	%r927, %r1168, -766435501;
	mov.b32 	%r928, -845247145;
	mul.hi.u32 	%r929, %r928, %r1265;
	mul.lo.s32 	%r930, %r1265, -845247145;
	xor.b32  	%r931, %r929, %r4;
	xor.b32  	%r932, %r931, %r1167;
	xor.b32  	%r933, %r926, %r5;
	xor.b32  	%r934, %r933, %r1264;
	mul.hi.u32 	%r935, %r925, %r932;
	mul.lo.s32 	%r936, %r932, -766435501;
	mul.hi.u32 	%r937, %r928, %r934;
	mul.lo.s32 	%r938, %r934, -845247145;
	xor.b32  	%r939, %r930, %r937;
	xor.b32  	%r940, %r939, %r8;
	xor.b32  	%r941, %r927, %r935;
	xor.b32  	%r942, %r941, %r9;
	mul.hi.u32 	%r943, %r925, %r940;
	mul.lo.s32 	%r944, %r940, -766435501;
	mul.hi.u32 	%r945, %r928, %r942;
	mul.lo.s32 	%r946, %r942, -845247145;
	xor.b32  	%r947, %r938, %r945;
	xor.b32  	%r948, %r947, %r10;
	xor.b32  	%r949, %r936, %r943;
	xor.b32  	%r950, %r949, %r11;
	mul.hi.u32 	%r951, %r925, %r948;
	mul.lo.s32 	%r952, %r948, -766435501;
	mul.hi.u32 	%r953, %r928, %r950;
	mul.lo.s32 	%r954, %r950, -845247145;
	xor.b32  	%r955, %r946, %r953;
	xor.b32  	%r956, %r955, %r12;
	xor.b32  	%r957, %r944, %r951;
	xor.b32  	%r958, %r957, %r13;
	mul.hi.u32 	%r959, %r925, %r956;
	mul.lo.s32 	%r960, %r956, -766435501;
	mul.hi.u32 	%r961, %r928, %r958;
	mul.lo.s32 	%r962, %r958, -845247145;
	xor.b32  	%r963, %r954, %r961;
	xor.b32  	%r964, %r963, %r14;
	xor.b32  	%r965, %r952, %r959;
	xor.b32  	%r966, %r965, %r15;
	mul.hi.u32 	%r967, %r925, %r964;
	mul.lo.s32 	%r968, %r964, -766435501;
	mul.hi.u32 	%r969, %r928, %r966;
	mul.lo.s32 	%r970, %r966, -845247145;
	xor.b32  	%r971, %r962, %r969;
	xor.b32  	%r972, %r971, %r16;
	xor.b32  	%r973, %r960, %r967;
	xor.b32  	%r974, %r973, %r17;
	mul.hi.u32 	%r975, %r925, %r972;
	mul.lo.s32 	%r976, %r972, -766435501;
	mul.hi.u32 	%r977, %r928, %r974;
	mul.lo.s32 	%r978, %r974, -845247145;
	xor.b32  	%r979, %r970, %r977;
	xor.b32  	%r980, %r979, %r18;
	xor.b32  	%r981, %r968, %r975;
	xor.b32  	%r982, %r981, %r19;
	mul.hi.u32 	%r983, %r925, %r980;
	mul.lo.s32 	%r984, %r980, -766435501;
	mul.hi.u32 	%r985, %r928, %r982;
	mul.lo.s32 	%r986, %r982, -845247145;
	xor.b32  	%r987, %r978, %r985;
	xor.b32  	%r988, %r987, %r20;
	xor.b32  	%r989, %r976, %r983;
	xor.b32  	%r990, %r989, %r21;
	mul.hi.u32 	%r991, %r925, %r988;
	mul.lo.s32 	%r992, %r988, -766435501;
	mul.hi.u32 	%r993, %r928, %r990;
	mul.lo.s32 	%r994, %r990, -845247145;
	xor.b32  	%r995, %r986, %r993;
	xor.b32  	%r996, %r995, %r22;
	xor.b32  	%r997, %r984, %r991;
	xor.b32  	%r998, %r997, %r23;
	mul.hi.u32 	%r999, %r925, %r996;
	mul.lo.s32 	%r111, %r996, -766435501;
	mul.hi.u32 	%r1000, %r928, %r998;
	mul.lo.s32 	%r1262, %r998, -845247145;
	xor.b32  	%r1001, %r994, %r1000;
	xor.b32  	%r1158, %r1001, %r26;
	xor.b32  	%r1002, %r992, %r999;
	xor.b32  	%r1261, %r1002, %r27;
	mov.b32 	%r1160, 1;
	mov.u32 	%r1159, %r1260;
	mov.u32 	%r1260, %r111;
	mov.u32 	%r1263, %r1158;
	bra.uni 	$L__BB0_43;
$L__BB0_38:
	add.s32 	%r1168, %r1168, 1;
	setp.ne.s32 	%p133, %r1168, 0;
	@%p133 bra 	$L__BB0_41;
	add.s32 	%r1167, %r1167, 1;
	setp.ne.s32 	%p134, %r1167, 0;
	@%p134 bra 	$L__BB0_41;
	add.s32 	%r1265, %r1265, 1;
	setp.eq.s32 	%p135, %r1265, 0;
	selp.u32 	%r1004, 1, 0, %p135;
	add.s32 	%r1264, %r1264, %r1004;
	mov.b32 	%r1167, 0;
$L__BB0_41:
	mov.b32 	%r1006, -766435501;
	mul.hi.u32 	%r1007, %r1006, %r1168;
	mul.lo.s32 	%r1008, %r1168, -766435501;
	mov.b32 	%r1009, -845247145;
	mul.hi.u32 	%r1010, %r1009, %r1265;
	mul.lo.s32 	%r1011, %r1265, -845247145;
	xor.b32  	%r1012, %r1010, %r4;
	xor.b32  	%r1013, %r1012, %r1167;
	xor.b32  	%r1014, %r1007, %r5;
	xor.b32  	%r1015, %r1014, %r1264;
	mul.hi.u32 	%r1016, %r1006, %r1013;
	mul.lo.s32 	%r1017, %r1013, -766435501;
	mul.hi.u32 	%r1018, %r1009, %r1015;
	mul.lo.s32 	%r1019, %r1015, -845247145;
	xor.b32  	%r1020, %r1011, %r1018;
	xor.b32  	%r1021, %r1020, %r8;
	xor.b32  	%r1022, %r1008, %r1016;
	xor.b32  	%r1023, %r1022, %r9;
	mul.hi.u32 	%r1024, %r1006, %r1021;
	mul.lo.s32 	%r1025, %r1021, -766435501;
	mul.hi.u32 	%r1026, %r1009, %r1023;
	mul.lo.s32 	%r1027, %r1023, -845247145;
	xor.b32  	%r1028, %r1019, %r1026;
	xor.b32  	%r1029, %r1028, %r10;
	xor.b32  	%r1030, %r1017, %r1024;
	xor.b32  	%r1031, %r1030, %r11;
	mul.hi.u32 	%r1032, %r1006, %r1029;
	mul.lo.s32 	%r1033, %r1029, -766435501;
	mul.hi.u32 	%r1034, %r1009, %r1031;
	mul.lo.s32 	%r1035, %r1031, -845247145;
	xor.b32  	%r1036, %r1027, %r1034;
	xor.b32  	%r1037, %r1036, %r12;
	xor.b32  	%r1038, %r1025, %r1032;
	xor.b32  	%r1039, %r1038, %r13;
	mul.hi.u32 	%r1040, %r1006, %r1037;
	mul.lo.s32 	%r1041, %r1037, -766435501;
	mul.hi.u32 	%r1042, %r1009, %r1039;
	mul.lo.s32 	%r1043, %r1039, -845247145;
	xor.b32  	%r1044, %r1035, %r1042;
	xor.b32  	%r1045, %r1044, %r14;
	xor.b32  	%r1046, %r1033, %r1040;
	xor.b32  	%r1047, %r1046, %r15;
	mul.hi.u32 	%r1048, %r1006, %r1045;
	mul.lo.s32 	%r1049, %r1045, -766435501;
	mul.hi.u32 	%r1050, %r1009, %r1047;
	mul.lo.s32 	%r1051, %r1047, -845247145;
	xor.b32  	%r1052, %r1043, %r1050;
	xor.b32  	%r1053, %r1052, %r16;
	xor.b32  	%r1054, %r1041, %r1048;
	xor.b32  	%r1055, %r1054, %r17;
	mul.hi.u32 	%r1056, %r1006, %r1053;
	mul.lo.s32 	%r1057, %r1053, -766435501;
	mul.hi.u32 	%r1058, %r1009, %r1055;
	mul.lo.s32 	%r1059, %r1055, -845247145;
	xor.b32  	%r1060, %r1051, %r1058;
	xor.b32  	%r1061, %r1060, %r18;
	xor.b32  	%r1062, %r1049, %r1056;
	xor.b32  	%r1063, %r1062, %r19;
	mul.hi.u32 	%r1064, %r1006, %r1061;
	mul.lo.s32 	%r1065, %r1061, -766435501;
	mul.hi.u32 	%r1066, %r1009, %r1063;
	mul.lo.s32 	%r1067, %r1063, -845247145;
	xor.b32  	%r1068, %r1059, %r1066;
	xor.b32  	%r1069, %r1068, %r20;
	xor.b32  	%r1070, %r1057, %r1064;
	xor.b32  	%r1071, %r1070, %r21;
	mul.hi.u32 	%r1072, %r1006, %r1069;
	mul.lo.s32 	%r1073, %r1069, -766435501;
	mul.hi.u32 	%r1074, %r1009, %r1071;
	mul.lo.s32 	%r1075, %r1071, -845247145;
	xor.b32  	%r1076, %r1067, %r1074;
	xor.b32  	%r1077, %r1076, %r22;
	xor.b32  	%r1078, %r1065, %r1072;
	xor.b32  	%r1079, %r1078, %r23;
	mul.hi.u32 	%r1080, %r1006, %r1077;
	mul.lo.s32 	%r122, %r1077, -766435501;
	mul.hi.u32 	%r1081, %r1009, %r1079;
	mul.lo.s32 	%r1262, %r1079, -845247145;
	xor.b32  	%r1082, %r1075, %r1081;
	xor.b32  	%r1263, %r1082, %r26;
	xor.b32  	%r1083, %r1073, %r1080;
	xor.b32  	%r125, %r1083, %r27;
	mov.b32 	%r1160, 0;
	mov.u32 	%r1158, %r1260;
	mov.u32 	%r1159, %r1261;
	mov.u32 	%r1260, %r122;
	mov.u32 	%r1261, %r125;
	bra.uni 	$L__BB0_43;
$L__BB0_42:
	add.s32 	%r1160, %r1180, 2;
	setp.eq.s32 	%p136, %r1180, 0;
	selp.b32 	%r1158, %r1262, %r1263, %p136;
	mov.u32 	%r1159, %r1263;
$L__BB0_43:
	cvt.rn.f32.u32 	%f188, %r1159;
	fma.rn.f32 	%f189, %f188, 0f2F800000, 0f2F000000;
	cvt.rn.f32.u32 	%f190, %r1158;
	fma.rn.f32 	%f191, %f190, 0f30C90FDB, 0f30490FDB;
	setp.lt.f32 	%p137, %f189, 0f00800000;
	mul.f32 	%f192, %f189, 0f4B000000;
	selp.f32 	%f193, %f192, %f189, %p137;
	selp.f32 	%f194, 0fC1B80000, 0f00000000, %p137;
	mov.b32 	%r1085, %f193;
	add.s32 	%r1086, %r1085, -1059760811;
	and.b32  	%r1087, %r1086, -8388608;
	sub.s32 	%r1088, %r1085, %r1087;
	mov.b32 	%f195, %r1088;
	cvt.rn.f32.s32 	%f196, %r1087;
	fma.rn.f32 	%f197, %f196, 0f34000000, %f194;
	add.f32 	%f198, %f195, 0fBF800000;
	fma.rn.f32 	%f199, %f198, 0fBE055027, 0f3E1039F6;
	fma.rn.f32 	%f200, %f199, %f198, 0fBDF8CDCC;
	fma.rn.f32 	%f201, %f200, %f198, 0f3E0F2955;
	fma.rn.f32 	%f202, %f201, %f198, 0fBE2AD8B9;
	fma.rn.f32 	%f203, %f202, %f198, 0f3E4CED0B;
	fma.rn.f32 	%f204, %f203, %f198, 0fBE7FFF22;
	fma.rn.f32 	%f205, %f204, %f198, 0f3EAAAA78;
	fma.rn.f32 	%f206, %f205, %f198, 0fBF000000;
	mul.f32 	%f207, %f198, %f206;
	fma.rn.f32 	%f208, %f207, %f198, %f198;
	fma.rn.f32 	%f209, %f197, 0f3F317218, %f208;
	setp.gt.u32 	%p138, %r1085, 2139095039;
	fma.rn.f32 	%f210, %f193, 0f7F800000, 0f7F800000;
	selp.f32 	%f211, %f210, %f209, %p138;
	setp.eq.f32 	%p139, %f193, 0f00000000;
	mul.f32 	%f212, %f211, 0fC0000000;
	selp.f32 	%f213, 0f7F800000, %f212, %p139;
	sqrt.rn.f32 	%f214, %f213;
	sin.approx.f32 	%f215, %f191;
	cos.approx.f32 	%f216, %f191;
	mul.f32 	%f221, %f214, %f215;
	mul.f32 	%f222, %f214, %f216;
	mov.b32 	%r1179, 1;
	mov.u32 	%r1180, %r1160;
$L__BB0_44:
	cvt.f64.f32 	%fd537, %f221;
	fma.rn.f64 	%fd45, %fd3, %fd537, %fd2;
	fma.rn.f64 	%fd538, %fd45, 0d3FF71547652B82FE, 0d4338000000000000;
	{
	.reg .b32 %temp; 
	mov.b64 	{%r149, %temp}, %fd538;
	}
	mov.f64 	%fd539, 0dC338000000000000;
	add.rn.f64 	%fd540, %fd538, %fd539;
	fma.rn.f64 	%fd541, %fd540, 0dBFE62E42FEFA39EF, %fd45;
	fma.rn.f64 	%fd542, %fd540, 0dBC7ABC9E3B39803F, %fd541;
	fma.rn.f64 	%fd543, %fd542, 0d3E5ADE1569CE2BDF, 0d3E928AF3FCA213EA;
	fma.rn.f64 	%fd544, %fd543, %fd542, 0d3EC71DEE62401315;
	fma.rn.f64 	%fd545, %fd544, %fd542, 0d3EFA01997C89EB71;
	fma.rn.f64 	%fd546, %fd545, %fd542, 0d3F2A01A014761F65;
	fma.rn.f64 	%fd547, %fd546, %fd542, 0d3F56C16C1852B7AF;
	fma.rn.f64 	%fd548, %fd547, %fd542, 0d3F81111111122322;
	fma.rn.f64 	%fd549, %fd548, %fd542, 0d3FA55555555502A1;
	fma.rn.f64 	%fd550, %fd549, %fd542, 0d3FC5555555555511;
	fma.rn.f64 	%fd551, %fd550, %fd542, 0d3FE000000000000B;
	fma.rn.f64 	%fd552, %fd551, %fd542, 0d3FF0000000000000;
	fma.rn.f64 	%fd553, %fd552, %fd542, 0d3FF0000000000000;
	{
	.reg .b32 %temp; 
	mov.b64 	{%r150, %temp}, %fd553;
	}
	{
	.reg .b32 %temp; 
	mov.b64 	{%temp, %r151}, %fd553;
	}
	shl.b32 	%r1089, %r149, 20;
	add.s32 	%r1090, %r1089, %r151;
	mov.b64 	%fd581, {%r150, %r1090};
	{
	.reg .b32 %temp; 
	mov.b64 	{%temp, %r1091}, %fd45;
	}
	mov.b32 	%f217, %r1091;
	abs.f32 	%f15, %f217;
	setp.lt.f32 	%p140, %f15, 0f4086232B;
	@%p140 bra 	$L__BB0_47;
	setp.lt.f64 	%p141, %fd45, 0d0000000000000000;
	add.f64 	%fd554, %fd45, 0d7FF0000000000000;
	selp.f64 	%fd581, 0d0000000000000000, %fd554, %p141;
	setp.geu.f32 	%p142, %f15, 0f40874800;
	@%p142 bra 	$L__BB0_47;
	shr.u32 	%r1092, %r149, 31;
	add.s32 	%r1093, %r149, %r1092;
	shr.s32 	%r1094, %r1093, 1;
	shl.b32 	%r1095, %r1094, 20;
	add.s32 	%r1096, %r151, %r1095;
	mov.b64 	%fd555, {%r150, %r1096};
	sub.s32 	%r1097, %r149, %r1094;
	shl.b32 	%r1098, %r1097, 20;
	add.s32 	%r1099, %r1098, 1072693248;
	mov.b32 	%r1100, 0;
	mov.b64 	%fd556, {%r1100, %r1099};
	mul.f64 	%fd581, %fd556, %fd555;
$L__BB0_47:
	ld.param.u32 	%r1103, [_Z9mc_kernellidddddiiPKdmPdS1__param_7];
	setp.eq.s32 	%p143, %r1103, 1;
	mul.f64 	%fd582, %fd582, %fd581;
	add.f64 	%fd557, %fd583, %fd582;
	selp.f64 	%fd583, %fd557, %fd583, %p143;
	add.s32 	%r1141, %r1141, 1;
	setp.ne.s32 	%p144, %r1141, %r353;
	@%p144 bra 	$L__BB0_30;
$L__BB0_48:
	ld.param.u32 	%r1104, [_Z9mc_kernellidddddiiPKdmPdS1__param_7];
	or.b32  	%r1101, %r1104, 2;
	setp.eq.s32 	%p145, %r1101, 2;
	@%p145 bra 	$L__BB0_49;
	bra.uni 	$L__BB0_50;
$L__BB0_49:
	ld.param.f64 	%fd566, [_Z9mc_kernellidddddiiPKdmPdS1__param_3];
	sub.f64 	%fd558, %fd582, %fd566;
	max.f64 	%fd584, %fd558, 0d0000000000000000;
	bra.uni 	$L__BB0_51;
$L__BB0_50:
	ld.param.f64 	%fd567, [_Z9mc_kernellidddddiiPKdmPdS1__param_3];
	div.rn.f64 	%fd559, %fd583, %fd1;
	sub.f64 	%fd560, %fd559, %fd567;
	max.f64 	%fd584, %fd560, 0d0000000000000000;
$L__BB0_51:
	mul.f64 	%fd561, %fd568, %fd584;
	fma.rn.f64 	%fd617, %fd561, %fd561, %fd617;
	add.f64 	%fd616, %fd616, %fd561;
	add.s64 	%rd105, %rd105, %rd6;
	setp.lt.s64 	%p146, %rd105, %rd102;
	mov.u32 	%r1117, %r1168;
	@%p146 bra 	$L__BB0_6;
	bra.uni 	$L__BB0_167;
$L__BB0_52:
	setp.lt.s32 	%p6, %r353, 1;
	@%p6 bra 	$L__BB0_139;
	and.b32  	%r163, %r355, 15;
	and.b32  	%r164, %r355, 7;
	and.b32  	%r165, %r355, 2147483646;
	mov.f32 	%f226, 0f00000000;
	mov.b32 	%r1267, 0;
	mov.f64 	%fd617, 0d0000000000000000;
	mov.f64 	%fd616, %fd617;
	mov.u32 	%r1266, %r1267;
	mov.u32 	%r1259, %r1267;
	mov.u32 	%r1250, %r1267;
$L__BB0_54:
	add.s32 	%r452, %r355, -1;
	setp.lt.u32 	%p26, %r452, 15;
	mov.b32 	%r1201, 0;
	@%p26 bra 	$L__BB0_57;
	mov.b32 	%r1199, 0;
$L__BB0_56:
	.pragma "nounroll";
	mul.wide.u32 	%rd46, %r1199, 8;
	add.s64 	%rd47, %rd2, %rd46;
	st.local.v2.f64 	[%rd47], {%fd126, %fd126};
	st.local.v2.f64 	[%rd47+16], {%fd126, %fd126};
	st.local.v2.f64 	[%rd47+32], {%fd126, %fd126};
	st.local.v2.f64 	[%rd47+48], {%fd126, %fd126};
	st.local.v2.f64 	[%rd47+64], {%fd126, %fd126};
	st.local.v2.f64 	[%rd47+80], {%fd126, %fd126};
	st.local.v2.f64 	[%rd47+96], {%fd126, %fd126};
	st.local.v2.f64 	[%rd47+112], {%fd126, %fd126};
	add.s32 	%r1199, %r1199, 16;
	and.b32  	%r1201, %r355, 2147483632;
	setp.ne.s32 	%p27, %r1199, %r1201;
	@%p27 bra 	$L__BB0_56;
$L__BB0_57:
	setp.eq.s32 	%p28, %r163, 0;
	@%p28 bra 	$L__BB0_67;
	add.s32 	%r454, %r163, -1;
	setp.lt.u32 	%p29, %r454, 7;
	@%p29 bra 	$L__BB0_60;
	mul.wide.u32 	%rd48, %r1201, 8;
	add.s64 	%rd49, %rd2, %rd48;
	st.local.f64 	[%rd49], %fd126;
	st.local.f64 	[%rd49+8], %fd126;
	st.local.f64 	[%rd49+16], %fd126;
	st.local.f64 	[%rd49+24], %fd126;
	st.local.f64 	[%rd49+32], %fd126;
	st.local.f64 	[%rd49+40], %fd126;
	st.local.f64 	[%rd49+48], %fd126;
	st.local.f64 	[%rd49+56], %fd126;
	add.s32 	%r1201, %r1201, 8;
$L__BB0_60:
	setp.eq.s32 	%p30, %r164, 0;
	@%p30 bra 	$L__BB0_67;
	add.s32 	%r455, %r164, -1;
	setp.lt.u32 	%p31, %r455, 3;
	@%p31 bra 	$L__BB0_63;
	mul.wide.u32 	%rd50, %r1201, 8;
	add.s64 	%rd51, %rd2, %rd50;
	st.local.f64 	[%rd51], %fd126;
	st.local.f64 	[%rd51+8], %fd126;
	st.local.f64 	[%rd51+16], %fd126;
	st.local.f64 	[%rd51+24], %fd126;
	add.s32 	%r1201, %r1201, 4;
$L__BB0_63:
	and.b32  	%r184, %r355, 3;
	setp.eq.s32 	%p32, %r184, 0;
	@%p32 bra 	$L__BB0_67;
	setp.eq.s32 	%p33, %r184, 1;
	mul.wide.u32 	%rd52, %r1201, 8;
	add.s64 	%rd10, %rd2, %rd52;
	st.local.f64 	[%rd10], %fd126;
	@%p33 bra 	$L__BB0_67;
	setp.eq.s32 	%p34, %r184, 2;
	st.local.f64 	[%rd10+8], %fd126;
	@%p34 bra 	$L__BB0_67;
	st.local.f64 	[%rd10+16], %fd126;
$L__BB0_67:
	mov.b32 	%r1203, 0;
$L__BB0_68:
	setp.lt.s32 	%p35, %r355, 4;
	mov.b32 	%r1239, 0;
	@%p35 bra 	$L__BB0_79;
	mov.b32 	%r1239, 0;
	mov.b32 	%r1214, 4;
$L__BB0_70:
	mov.u32 	%r205, %r1260;
	mov.u32 	%r204, %r1261;
	mov.u32 	%r203, %r1262;
	mov.u32 	%r202, %r1263;
	mov.u32 	%r197, %r1239;
	mov.u32 	%r1239, %r1214;
	add.s32 	%r1267, %r1267, 1;
	setp.ne.s32 	%p36, %r1267, 0;
	@%p36 bra 	$L__BB0_73;
	add.s32 	%r1266, %r1266, 1;
	setp.ne.s32 	%p37, %r1266, 0;
	@%p37 bra 	$L__BB0_73;
	add.s32 	%r1265, %r1265, 1;
	setp.eq.s32 	%p38, %r1265, 0;
	selp.u32 	%r461, 1, 0, %p38;
	add.s32 	%r1264, %r1264, %r461;
	mov.b32 	%r1266, 0;
$L__BB0_73:
	mov.b32 	%r462, -766435501;
	mul.hi.u32 	%r463, %r462, %r1267;
	mul.lo.s32 	%r464, %r1267, -766435501;
	mov.b32 	%r465, -845247145;
	mul.hi.u32 	%r466, %r465, %r1265;
	mul.lo.s32 	%r467, %r1265, -845247145;
	xor.b32  	%r468, %r466, %r4;
	xor.b32  	%r469, %r468, %r1266;
	xor.b32  	%r470, %r463, %r5;
	xor.b32  	%r471, %r470, %r1264;
	mul.hi.u32 	%r472, %r462, %r469;
	mul.lo.s32 	%r473, %r469, -766435501;
	mul.hi.u32 	%r474, %r465, %r471;
	mul.lo.s32 	%r475, %r471, -845247145;
	xor.b32  	%r476, %r467, %r474;
	xor.b32  	%r477, %r476, %r8;
	xor.b32  	%r478, %r464, %r472;
	xor.b32  	%r479, %r478, %r9;
	mul.hi.u32 	%r480, %r462, %r477;
	mul.lo.s32 	%r481, %r477, -766435501;
	mul.hi.u32 	%r482, %r465, %r479;
	mul.lo.s32 	%r483, %r479, -845247145;
	xor.b32  	%r484, %r475, %r482;
	xor.b32  	%r485, %r484, %r10;
	xor.b32  	%r486, %r473, %r480;
	xor.b32  	%r487, %r486, %r11;
	mul.hi.u32 	%r488, %r462, %r485;
	mul.lo.s32 	%r489, %r485, -766435501;
	mul.hi.u32 	%r490, %r465, %r487;
	mul.lo.s32 	%r491, %r487, -845247145;
	xor.b32  	%r492, %r483, %r490;
	xor.b32  	%r493, %r492, %r12;
	xor.b32  	%r494, %r481, %r488;
	xor.b32  	%r495, %r494, %r13;
	mul.hi.u32 	%r496, %r462, %r493;
	mul.lo.s32 	%r497, %r493, -766435501;
	mul.hi.u32 	%r498, %r465, %r495;
	mul.lo.s32 	%r499, %r495, -845247145;
	xor.b32  	%r500, %r491, %r498;
	xor.b32  	%r501, %r500, %r14;
	xor.b32  	%r502, %r489, %r496;
	xor.b32  	%r503, %r502, %r15;
	mul.hi.u32 	%r504, %r462, %r501;
	mul.lo.s32 	%r505, %r501, -766435501;
	mul.hi.u32 	%r506, %r465, %r503;
	mul.lo.s32 	%r507, %r503, -845247145;
	xor.b32  	%r508, %r499, %r506;
	xor.b32  	%r509, %r508, %r16;
	xor.b32  	%r510, %r497, %r504;
	xor.b32  	%r511, %r510, %r17;
	mul.hi.u32 	%r512, %r462, %r509;
	mul.lo.s32 	%r513, %r509, -766435501;
	mul.hi.u32 	%r514, %r465, %r511;
	mul.lo.s32 	%r515, %r511, -845247145;
	xor.b32  	%r516, %r507, %r514;
	xor.b32  	%r517, %r516, %r18;
	xor.b32  	%r518, %r505, %r512;
	xor.b32  	%r519, %r518, %r19;
	mul.hi.u32 	%r520, %r462, %r517;
	mul.lo.s32 	%r521, %r517, -766435501;
	mul.hi.u32 	%r522, %r465, %r519;
	mul.lo.s32 	%r523, %r519, -845247145;
	xor.b32  	%r524, %r515, %r522;
	xor.b32  	%r525, %r524, %r20;
	xor.b32  	%r526, %r513, %r520;
	xor.b32  	%r527, %r526, %r21;
	mul.hi.u32 	%r528, %r462, %r525;
	mul.lo.s32 	%r529, %r525, -766435501;
	mul.hi.u32 	%r530, %r465, %r527;
	mul.lo.s32 	%r531, %r527, -845247145;
	xor.b32  	%r532, %r523, %r530;
	xor.b32  	%r533, %r532, %r22;
	xor.b32  	%r534, %r521, %r528;
	xor.b32  	%r535, %r534, %r23;
	mul.hi.u32 	%r536, %r462, %r533;
	mul.lo.s32 	%r1260, %r533, -766435501;
	mul.hi.u32 	%r537, %r465, %r535;
	mul.lo.s32 	%r1262, %r535, -845247145;
	xor.b32  	%r538, %r531, %r537;
	xor.b32  	%r1263, %r538, %r26;
	xor.b32  	%r539, %r529, %r536;
	xor.b32  	%r1261, %r539, %r27;
	setp.eq.s32 	%p39, %r1259, 1;
	mov.u32 	%r1227, %r203;
	mov.u32 	%r1228, %r204;
	mov.u32 	%r1229, %r205;
	mov.u32 	%r1230, %r1263;
	@%p39 bra 	$L__BB0_78;
	setp.eq.s32 	%p40, %r1259, 3;
	@%p40 bra 	$L__BB0_77;
	setp.ne.s32 	%p41, %r1259, 2;
	mov.u32 	%r1227, %r202;
	mov.u32 	%r1228, %r203;
	mov.u32 	%r1229, %r204;
	mov.u32 	%r1230, %r205;
	@%p41 bra 	$L__BB0_78;
	mov.u32 	%r1227, %r204;
	mov.u32 	%r1228, %r205;
	mov.u32 	%r1229, %r1263;
	mov.u32 	%r1230, %r1262;
	bra.uni 	$L__BB0_78;
$L__BB0_77:
	mov.u32 	%r1227, %r205;
	mov.u32 	%r1228, %r1263;
	mov.u32 	%r1229, %r1262;
	mov.u32 	%r1230, %r1261;
$L__BB0_78:
	cvt.rn.f32.u32 	%f30, %r1227;
	fma.rn.f32 	%f31, %f30, 0f2F800000, 0f2F000000;
	cvt.rn.f32.u32 	%f32, %r1228;
	fma.rn.f32 	%f33, %f32, 0f30C90FDB, 0f30490FDB;
	setp.lt.f32 	%p42, %f31, 0f00800000;
	mul.f32 	%f34, %f31, 0f4B000000;
	selp.f32 	%f35, %f34, %f31, %p42;
	selp.f32 	%f36, 0fC1B80000, 0f00000000, %p42;
	mov.b32 	%r540, %f35;
	add.s32 	%r541, %r540, -1059760811;
	and.b32  	%r542, %r541, -8388608;
	sub.s32 	%r543, %r540, %r542;
	mov.b32 	%f37, %r543;
	cvt.rn.f32.s32 	%f38, %r542;
	fma.rn.f32 	%f39, %f38, 0f34000000, %f36;
	add.f32 	%f40, %f37, 0fBF800000;
	fma.rn.f32 	%f41, %f40, 0fBE055027, 0f3E1039F6;
	fma.rn.f32 	%f42, %f41, %f40, 0fBDF8CDCC;
	fma.rn.f32 	%f43, %f42, %f40, 0f3E0F2955;
	fma.rn.f32 	%f44, %f43, %f40, 0fBE2AD8B9;
	fma.rn.f32 	%f45, %f44, %f40, 0f3E4CED0B;
	fma.rn.f32 	%f46, %f45, %f40, 0fBE7FFF22;
	fma.rn.f32 	%f47, %f46, %f40, 0f3EAAAA78;
	fma.rn.f32 	%f48, %f47, %f40, 0fBF000000;
	mul.f32 	%f49, %f40, %f48;
	fma.rn.f32 	%f50, %f49, %f40, %f40;
	fma.rn.f32 	%f51, %f39, 0f3F317218, %f50;
	setp.gt.u32 	%p43, %r540, 2139095039;
	fma.rn.f32 	%f52, %f35, 0f7F800000, 0f7F800000;
	selp.f32 	%f53, %f52, %f51, %p43;
	setp.eq.f32 	%p44, %f35, 0f00000000;
	mul.f32 	%f54, %f53, 0fC0000000;
	selp.f32 	%f55, 0f7F800000, %f54, %p44;
	sqrt.rn.f32 	%f56, %f55;
	sin.approx.f32 	%f57, %f33;
	cos.approx.f32 	%f58, %f33;
	mul.f32 	%f59, %f56, %f57;
	mul.f32 	%f60, %f56, %f58;
	cvt.rn.f32.u32 	%f61, %r1229;
	fma.rn.f32 	%f62, %f61, 0f2F800000, 0f2F000000;
	cvt.rn.f32.u32 	%f63, %r1230;
	fma.rn.f32 	%f64, %f63, 0f30C90FDB, 0f30490FDB;
	setp.lt.f32 	%p45, %f62, 0f00800000;
	mul.f32 	%f65, %f62, 0f4B000000;
	selp.f32 	%f66, %f65, %f62, %p45;
	selp.f32 	%f67, 0fC1B80000, 0f00000000, %p45;
	mov.b32 	%r544, %f66;
	add.s32 	%r545, %r544, -1059760811;
	and.b32  	%r546, %r545, -8388608;
	sub.s32 	%r547, %r544, %r546;
	mov.b32 	%f68, %r547;
	cvt.rn.f32.s32 	%f69, %r546;
	fma.rn.f32 	%f70, %f69, 0f34000000, %f67;
	add.f32 	%f71, %f68, 0fBF800000;
	fma.rn.f32 	%f72, %f71, 0fBE055027, 0f3E1039F6;
	fma.rn.f32 	%f73, %f72, %f71, 0fBDF8CDCC;
	fma.rn.f32 	%f74, %f73, %f71, 0f3E0F2955;
	fma.rn.f32 	%f75, %f74, %f71, 0fBE2AD8B9;
	fma.rn.f32 	%f76, %f75, %f71, 0f3E4CED0B;
	fma.rn.f32 	%f77, %f76, %f71, 0fBE7FFF22;
	fma.rn.f32 	%f78, %f77, %f71, 0f3EAAAA78;
	fma.rn.f32 	%f79, %f78, %f71, 0fBF000000;
	mul.f32 	%f80, %f71, %f79;
	fma.rn.f32 	%f81, %f80, %f71, %f71;
	fma.rn.f32 	%f82, %f70, 0f3F317218, %f81;
	setp.gt.u32 	%p46, %r544, 2139095039;
	fma.rn.f32 	%f83, %f66, 0f7F800000, 0f7F800000;
	selp.f32 	%f84, %f83, %f82, %p46;
	setp.eq.f32 	%p47, %f66, 0f00000000;
	mul.f32 	%f85, %f84, 0fC0000000;
	selp.f32 	%f86, 0f7F800000, %f85, %p47;
	sqrt.rn.f32 	%f87, %f86;
	sin.approx.f32 	%f88, %f64;
	cos.approx.f32 	%f89, %f64;
	mul.f32 	%f90, %f87, %f88;
	mul.f32 	%f91, %f87, %f89;
	cvt.f64.f32 	%fd223, %f59;
	mul.wide.u32 	%rd53, %r197, 8;
	add.s64 	%rd54, %rd3, %rd53;
	cvt.f64.f32 	%fd224, %f60;
	st.local.v2.f64 	[%rd54], {%fd223, %fd224};
	cvt.f64.f32 	%fd225, %f90;
	cvt.f64.f32 	%fd226, %f91;
	st.local.v2.f64 	[%rd54+16], {%fd225, %fd226};
	add.s32 	%r1214, %r1239, 4;
	setp.le.s32 	%p48, %r1214, %r355;
	@%p48 bra 	$L__BB0_70;
$L__BB0_79:
	setp.ge.s32 	%p49, %r1239, %r355;
	@%p49 bra 	$L__BB0_96;
	mov.u32 	%r1249, %r1259;
$L__BB0_81:
	setp.eq.s32 	%p50, %r1250, 1;
	mov.b32 	%r1250, 0;
	mov.u32 	%r1259, %r1249;
	mov.f32 	%f227, %f226;
	@%p50 bra 	$L__BB0_95;
	mov.b32 	%r1259, 3;
	setp.eq.s32 	%p51, %r1249, 1;
	mov.u32 	%r1257, %r1261;
	mov.u32 	%r1258, %r1262;
	@%p51 bra 	$L__BB0_94;
	setp.eq.s32 	%p52, %r1249, 2;
	@%p52 bra 	$L__BB0_89;
	setp.ne.s32 	%p53, %r1249, 3;
	@%p53 bra 	$L__BB0_93;
	add.s32 	%r1267, %r1267, 1;
	setp.ne.s32 	%p54, %r1267, 0;
	@%p54 bra 	$L__BB0_88;
	add.s32 	%r1266, %r1266, 1;
	setp.ne.s32 	%p55, %r1266, 0;
	@%p55 bra 	$L__BB0_88;
	add.s32 	%r1265, %r1265, 1;
	setp.eq.s32 	%p56, %r1265, 0;
	selp.u32 	%r551, 1, 0, %p56;
	add.s32 	%r1264, %r1264, %r551;
	mov.b32 	%r1266, 0;
$L__BB0_88:
	mov.b32 	%r553, -766435501;
	mul.hi.u32 	%r554, %r553, %r1267;
	mul.lo.s32 	%r555, %r1267, -766435501;
	mov.b32 	%r556, -845247145;
	mul.hi.u32 	%r557, %r556, %r1265;
	mul.lo.s32 	%r558, %r1265, -845247145;
	xor.b32  	%r559, %r557, %r4;
	xor.b32  	%r560, %r559, %r1266;
	xor.b32  	%r561, %r554, %r5;
	xor.b32  	%r562, %r561, %r1264;
	mul.hi.u32 	%r563, %r553, %r560;
	mul.lo.s32 	%r564, %r560, -766435501;
	mul.hi.u32 	%r565, %r556, %r562;
	mul.lo.s32 	%r566, %r562, -845247145;
	xor.b32  	%r567, %r558, %r565;
	xor.b32  	%r568, %r567, %r8;
	xor.b32  	%r569, %r555, %r563;
	xor.b32  	%r570, %r569, %r9;
	mul.hi.u32 	%r571, %r553, %r568;
	mul.lo.s32 	%r572, %r568, -766435501;
	mul.hi.u32 	%r573, %r556, %r570;
	mul.lo.s32 	%r574, %r570, -845247145;
	xor.b32  	%r575, %r566, %r573;
	xor.b32  	%r576, %r575, %r10;
	xor.b32  	%r577, %r564, %r571;
	xor.b32  	%r578, %r577, %r11;
	mul.hi.u32 	%r579, %r553, %r576;
	mul.lo.s32 	%r580, %r576, -766435501;
	mul.hi.u32 	%r581, %r556, %r578;
	mul.lo.s32 	%r582, %r578, -845247145;
	xor.b32  	%r583, %r574, %r581;
	xor.b32  	%r584, %r583, %r12;
	xor.b32  	%r585, %r572, %r579;
	xor.b32  	%r586, %r585, %r13;
	mul.hi.u32 	%r587, %r553, %r584;
	mul.lo.s32 	%r588, %r584, -766435501;
	mul.hi.u32 	%r589, %r556, %r586;
	mul.lo.s32 	%r590, %r586, -845247145;
	xor.b32  	%r591, %r582, %r589;
	xor.b32  	%r592, %r591, %r14;
	xor.b32  	%r593, %r580, %r587;
	xor.b32  	%r594, %r593, %r15;
	mul.hi.u32 	%r595, %r553, %r592;
	mul.lo.s32 	%r596, %r592, -766435501;
	mul.hi.u32 	%r597, %r556, %r594;
	mul.lo.s32 	%r598, %r594, -845247145;
	xor.b32  	%r599, %r590, %r597;
	xor.b32  	%r600, %r599, %r16;
	xor.b32  	%r601, %r588, %r595;
	xor.b32  	%r602, %r601, %r17;
	mul.hi.u32 	%r603, %r553, %r600;
	mul.lo.s32 	%r604, %r600, -766435501;
	mul.hi.u32 	%r605, %r556, %r602;
	mul.lo.s32 	%r606, %r602, -845247145;
	xor.b32  	%r607, %r598, %r605;
	xor.b32  	%r608, %r607, %r18;
	xor.b32  	%r609, %r596, %r603;
	xor.b32  	%r610, %r609, %r19;
	mul.hi.u32 	%r611, %r553, %r608;
	mul.lo.s32 	%r612, %r608, -766435501;
	mul.hi.u32 	%r613, %r556, %r610;
	mul.lo.s32 	%r614, %r610, -845247145;
	xor.b32  	%r615, %r606, %r613;
	xor.b32  	%r616, %r615, %r20;
	xor.b32  	%r617, %r604, %r611;
	xor.b32  	%r618, %r617, %r21;
	mul.hi.u32 	%r619, %r553, %r616;
	mul.lo.s32 	%r620, %r616, -766435501;
	mul.hi.u32 	%r621, %r556, %r618;
	mul.lo.s32 	%r622, %r618, -845247145;
	xor.b32  	%r623, %r614, %r621;
	xor.b32  	%r624, %r623, %r22;
	xor.b32  	%r625, %r612, %r619;
	xor.b32  	%r626, %r625, %r23;
	mul.hi.u32 	%r627, %r553, %r624;
	mul.lo.s32 	%r249, %r624, -766435501;
	mul.hi.u32 	%r628, %r556, %r626;
	mul.lo.s32 	%r1262, %r626, -845247145;
	xor.b32  	%r629, %r622, %r628;
	xor.b32  	%r1257, %r629, %r26;
	xor.b32  	%r630, %r620, %r627;
	xor.b32  	%r1261, %r630, %r27;
	mov.b32 	%r1259, 1;
	mov.u32 	%r1258, %r1260;
	mov.u32 	%r1260, %r249;
	mov.u32 	%r1263, %r1257;
	bra.uni 	$L__BB0_94;
$L__BB0_89:
	add.s32 	%r1267, %r1267, 1;
	setp.ne.s32 	%p57, %r1267, 0;
	@%p57 bra 	$L__BB0_92;
	add.s32 	%r1266, %r1266, 1;
	setp.ne.s32 	%p58, %r1266, 0;
	@%p58 bra 	$L__BB0_92;
	add.s32 	%r1265, %r1265, 1;
	setp.eq.s32 	%p59, %r1265, 0;
	selp.u32 	%r632, 1, 0, %p59;
	add.s32 	%r1264, %r1264, %r632;
	mov.b32 	%r1266, 0;
$L__BB0_92:
	mov.b32 	%r634, -766435501;
	mul.hi.u32 	%r635, %r634, %r1267;
	mul.lo.s32 	%r636, %r1267, -766435501;
	mov.b32 	%r637, -845247145;
	mul.hi.u32 	%r638, %r637, %r1265;
	mul.lo.s32 	%r639, %r1265, -845247145;
	xor.b32  	%r640, %r638, %r4;
	xor.b32  	%r641, %r640, %r1266;
	xor.b32  	%r642, %r635, %r5;
	xor.b32  	%r643, %r642, %r1264;
	mul.hi.u32 	%r644, %r634, %r641;
	mul.lo.s32 	%r645, %r641, -766435501;
	mul.hi.u32 	%r646, %r637, %r643;
	mul.lo.s32 	%r647, %r643, -845247145;
	xor.b32  	%r648, %r639, %r646;
	xor.b32  	%r649, %r648, %r8;
	xor.b32  	%r650, %r636, %r644;
	xor.b32  	%r651, %r650, %r9;
	mul.hi.u32 	%r652, %r634, %r649;
	mul.lo.s32 	%r653, %r649, -766435501;
	mul.hi.u32 	%r654, %r637, %r651;
	mul.lo.s32 	%r655, %r651, -845247145;
	xor.b32  	%r656, %r647, %r654;
	xor.b32  	%r657, %r656, %r10;
	xor.b32  	%r658, %r645, %r652;
	xor.b32  	%r659, %r658, %r11;
	mul.hi.u32 	%r660, %r634, %r657;
	mul.lo.s32 	%r661, %r657, -766435501;
	mul.hi.u32 	%r662, %r637, %r659;
	mul.lo.s32 	%r663, %r659, -845247145;
	xor.b32  	%r664, %r655, %r662;
	xor.b32  	%r665, %r664, %r12;
	xor.b32  	%r666, %r653, %r660;
	xor.b32  	%r667, %r666, %r13;
	mul.hi.u32 	%r668, %r634, %r665;
	mul.lo.s32 	%r669, %r665, -766435501;
	mul.hi.u32 	%r670, %r637, %r667;
	mul.lo.s32 	%r671, %r667, -845247145;
	xor.b32  	%r672, %r663, %r670;
	xor.b32  	%r673, %r672, %r14;
	xor.b32  	%r674, %r661, %r668;
	xor.b32  	%r675, %r674, %r15;
	mul.hi.u32 	%r676, %r634, %r673;
	mul.lo.s32 	%r677, %r673, -766435501;
	mul.hi.u32 	%r678, %r637, %r675;
	mul.lo.s32 	%r679, %r675, -845247145;
	xor.b32  	%r680, %r671, %r678;
	xor.b32  	%r681, %r680, %r16;
	xor.b32  	%r682, %r669, %r676;
	xor.b32  	%r683, %r682, %r17;
	mul.hi.u32 	%r684, %r634, %r681;
	mul.lo.s32 	%r685, %r681, -766435501;
	mul.hi.u32 	%r686, %r637, %r683;
	mul.lo.s32 	%r687, %r683, -845247145;
	xor.b32  	%r688, %r679, %r686;
	xor.b32  	%r689, %r688, %r18;
	xor.b32  	%r690, %r677, %r684;
	xor.b32  	%r691, %r690, %r19;
	mul.hi.u32 	%r692, %r634, %r689;
	mul.lo.s32 	%r693, %r689, -766435501;
	mul.hi.u32 	%r694, %r637, %r691;
	mul.lo.s32 	%r695, %r691, -845247145;
	xor.b32  	%r696, %r687, %r694;
	xor.b32  	%r697, %r696, %r20;
	xor.b32  	%r698, %r685, %r692;
	xor.b32  	%r699, %r698, %r21;
	mul.hi.u32 	%r700, %r634, %r697;
	mul.lo.s32 	%r701, %r697, -766435501;
	mul.hi.u32 	%r702, %r637, %r699;
	mul.lo.s32 	%r703, %r699, -845247145;
	xor.b32  	%r704, %r695, %r702;
	xor.b32  	%r705, %r704, %r22;
	xor.b32  	%r706, %r693, %r700;
	xor.b32  	%r707, %r706, %r23;
	mul.hi.u32 	%r708, %r634, %r705;
	mul.lo.s32 	%r260, %r705, -766435501;
	mul.hi.u32 	%r709, %r637, %r707;
	mul.lo.s32 	%r1262, %r707, -845247145;
	xor.b32  	%r710, %r703, %r709;
	xor.b32  	%r1263, %r710, %r26;
	xor.b32  	%r711, %r701, %r708;
	xor.b32  	%r263, %r711, %r27;
	mov.b32 	%r1259, 0;
	mov.u32 	%r1257, %r1260;
	mov.u32 	%r1258, %r1261;
	mov.u32 	%r1260, %r260;
	mov.u32 	%r1261, %r263;
	bra.uni 	$L__BB0_94;
$L__BB0_93:
	add.s32 	%r1259, %r1249, 2;
	setp.eq.s32 	%p60, %r1249, 0;
	selp.b32 	%r1257, %r1262, %r1263, %p60;
	mov.u32 	%r1258, %r1263;
$L__BB0_94:
	cvt.rn.f32.u32 	%f92, %r1258;
	fma.rn.f32 	%f93, %f92, 0f2F800000, 0f2F000000;
	cvt.rn.f32.u32 	%f94, %r1257;
	fma.rn.f32 	%f95, %f94, 0f30C90FDB, 0f30490FDB;
	setp.lt.f32 	%p61, %f93, 0f00800000;
	mul.f32 	%f96, %f93, 0f4B000000;
	selp.f32 	%f97, %f96, %f93, %p61;
	selp.f32 	%f98, 0fC1B80000, 0f00000000, %p61;
	mov.b32 	%r713, %f97;
	add.s32 	%r714, %r713, -1059760811;
	and.b32  	%r715, %r714, -8388608;
	sub.s32 	%r716, %r713, %r715;
	mov.b32 	%f99, %r716;
	cvt.rn.f32.s32 	%f100, %r715;
	fma.rn.f32 	%f101, %f100, 0f34000000, %f98;
	add.f32 	%f102, %f99, 0fBF800000;
	fma.rn.f32 	%f103, %f102, 0fBE055027, 0f3E1039F6;
	fma.rn.f32 	%f104, %f103, %f102, 0fBDF8CDCC;
	fma.rn.f32 	%f105, %f104, %f102, 0f3E0F2955;
	fma.rn.f32 	%f106, %f105, %f102, 0fBE2AD8B9;
	fma.rn.f32 	%f107, %f106, %f102, 0f3E4CED0B;
	fma.rn.f32 	%f108, %f107, %f102, 0fBE7FFF22;
	fma.rn.f32 	%f109, %f108, %f102, 0f3EAAAA78;
	fma.rn.f32 	%f110, %f109, %f102, 0fBF000000;
	mul.f32 	%f111, %f102, %f110;
	fma.rn.f32 	%f112, %f111, %f102, %f102;
	fma.rn.f32 	%f113, %f101, 0f3F317218, %f112;
	setp.gt.u32 	%p62, %r713, 2139095039;
	fma.rn.f32 	%f114, %f97, 0f7F800000, 0f7F800000;
	selp.f32 	%f115, %f114, %f113, %p62;
	setp.eq.f32 	%p63, %f97, 0f00000000;
	mul.f32 	%f116, %f115, 0fC0000000;
	selp.f32 	%f117, 0f7F800000, %f116, %p63;
	sqrt.rn.f32 	%f118, %f117;
	sin.approx.f32 	%f119, %f95;
	cos.approx.f32 	%f120, %f95;
	mul.f32 	%f227, %f118, %f119;
	mul.f32 	%f226, %f118, %f120;
	mov.b32 	%r1250, 1;
	mov.u32 	%r1249, %r1259;
$L__BB0_95:
	cvt.f64.f32 	%fd227, %f227;
	mul.wide.u32 	%rd55, %r1239, 8;
	add.s64 	%rd56, %rd3, %rd55;
	st.local.f64 	[%rd56], %fd227;
	add.s32 	%r1239, %r1239, 1;
	setp.ne.s32 	%p64, %r1239, %r355;
	@%p64 bra 	$L__BB0_81;
$L__BB0_96:
	mov.b32 	%r1288, 0;
	mov.b16 	%rs7, 0;
	mov.u16 	%rs8, %rs7;
$L__BB0_97:
	mov.u32 	%r298, %r1288;
	add.s32 	%r1288, %r298, 1;
	add.s16 	%rs7, %rs7, 1;
	add.s16 	%rs8, %rs8, 1;
	mul.lo.s32 	%r300, %r298, %r355;
	setp.lt.u32 	%p65, %r298, 15;
	mov.f64 	%fd594, 0d0000000000000000;
	mov.b32 	%r1291, 0;
	@%p65 bra 	$L__BB0_100;
	and.b32  	%r1291, %r1288, -16;
	mov.f64 	%fd594, 0d0000000000000000;
	mov.b32 	%r1289, 0;
$L__BB0_99:
	.pragma "nounroll";
	add.s32 	%r720, %r1289, %r300;
	mul.wide.u32 	%rd57, %r720, 8;
	add.s64 	%rd58, %rd1, %rd57;
	ld.global.nc.f64 	%fd231, [%rd58];
	mul.wide.u32 	%rd59, %r1289, 8;
	add.s64 	%rd60, %rd3, %rd59;
	ld.local.v2.f64 	{%fd232, %fd233}, [%rd60];
	fma.rn.f64 	%fd234, %fd231, %fd232, %fd594;
	ld.global.nc.f64 	%fd235, [%rd58+8];
	fma.rn.f64 	%fd236, %fd235, %fd233, %fd234;
	ld.global.nc.f64 	%fd237, [%rd58+16];
	ld.local.v2.f64 	{%fd238, %fd239}, [%rd60+16];
	fma.rn.f64 	%fd240, %fd237, %fd238, %fd236;
	ld.global.nc.f64 	%fd241, [%rd58+24];
	fma.rn.f64 	%fd242, %fd241, %fd239, %fd240;
	ld.global.nc.f64 	%fd243, [%rd58+32];
	ld.local.v2.f64 	{%fd244, %fd245}, [%rd60+32];
	fma.rn.f64 	%fd246, %fd243, %fd244, %fd242;
	ld.global.nc.f64 	%fd247, [%rd58+40];
	fma.rn.f64 	%fd248, %fd247, %fd245, %fd246;
	ld.global.nc.f64 	%fd249, [%rd58+48];
	ld.local.v2.f64 	{%fd250, %fd251}, [%rd60+48];
	fma.rn.f64 	%fd252, %fd249, %fd250, %fd248;
	ld.global.nc.f64 	%fd253, [%rd58+56];
	fma.rn.f64 	%fd254, %fd253, %fd251, %fd252;
	ld.global.nc.f64 	%fd255, [%rd58+64];
	ld.local.v2.f64 	{%fd256, %fd257}, [%rd60+64];
	fma.rn.f64 	%fd258, %fd255, %fd256, %fd254;
	ld.global.nc.f64 	%fd259, [%rd58+72];
	fma.rn.f64 	%fd260, %fd259, %fd257, %fd258;
	ld.global.nc.f64 	%fd261, [%rd58+80];
	ld.local.v2.f64 	{%fd262, %fd263}, [%rd60+80];
	fma.rn.f64 	%fd264, %fd261, %fd262, %fd260;
	ld.global.nc.f64 	%fd265, [%rd58+88];
	fma.rn.f64 	%fd266, %fd265, %fd263, %fd264;
	ld.global.nc.f64 	%fd267, [%rd58+96];
	ld.local.v2.f64 	{%fd268, %fd269}, [%rd60+96];
	fma.rn.f64 	%fd270, %fd267, %fd268, %fd266;
	ld.global.nc.f64 	%fd271, [%rd58+104];
	fma.rn.f64 	%fd272, %fd271, %fd269, %fd270;
	ld.global.nc.f64 	%fd273, [%rd58+112];
	ld.local.v2.f64 	{%fd274, %fd275}, [%rd60+112];
	fma.rn.f64 	%fd276, %fd273, %fd274, %fd272;
	ld.global.nc.f64 	%fd277, [%rd58+120];
	fma.rn.f64 	%fd594, %fd277, %fd275, %fd276;
	add.s32 	%r1289, %r1289, 16;
	setp.ne.s32 	%p66, %r1289, %r1291;
	@%p66 bra 	$L__BB0_99;
$L__BB0_100:
	and.b32  	%r721, %r1288, 15;
	setp.eq.s32 	%p67, %r721, 0;
	@%p67 bra 	$L__BB0_110;
	cvt.u32.u16 	%r722, %rs8;
	and.b32  	%r305, %r722, 15;
	add.s32 	%r723, %r305, -1;
	setp.lt.u32 	%p68, %r723, 7;
	@%p68 bra 	$L__BB0_103;
	add.s32 	%r724, %r1291, %r300;
	mul.wide.u32 	%rd61, %r724, 8;
	add.s64 	%rd62, %rd1, %rd61;
	ld.global.nc.f64 	%fd279, [%rd62];
	cvt.u64.u32 	%rd63, %r1291;
	mul.wide.u32 	%rd64, %r1291, 8;
	add.s64 	%rd65, %rd3, %rd64;
	ld.local.f64 	%fd280, [%rd65];
	fma.rn.f64 	%fd281, %fd279, %fd280, %fd594;
	cvt.u64.u32 	%rd66, %r300;
	add.s64 	%rd67, %rd63, %rd66;
	shl.b64 	%rd68, %rd67, 3;
	add.s64 	%rd69, %rd1, %rd68;
	ld.global.nc.f64 	%fd282, [%rd69+8];
	ld.local.f64 	%fd283, [%rd65+8];
	fma.rn.f64 	%fd284, %fd282, %fd283, %fd281;
	ld.global.nc.f64 	%fd285, [%rd69+16];
	ld.local.f64 	%fd286, [%rd65+16];
	fma.rn.f64 	%fd287, %fd285, %fd286, %fd284;
	ld.global.nc.f64 	%fd288, [%rd69+24];
	ld.local.f64 	%fd289, [%rd65+24];
	fma.rn.f64 	%fd290, %fd288, %fd289, %fd287;
	ld.global.nc.f64 	%fd291, [%rd69+32];
	ld.local.f64 	%fd292, [%rd65+32];
	fma.rn.f64 	%fd293, %fd291, %fd292, %fd290;
	ld.global.nc.f64 	%fd294, [%rd69+40];
	ld.local.f64 	%fd295, [%rd65+40];
	fma.rn.f64 	%fd296, %fd294, %fd295, %fd293;
	ld.global.nc.f64 	%fd297, [%rd69+48];
	ld.local.f64 	%fd298, [%rd65+48];
	fma.rn.f64 	%fd299, %fd297, %fd298, %fd296;
	ld.global.nc.f64 	%fd300, [%rd69+56];
	ld.local.f64 	%fd301, [%rd65+56];
	fma.rn.f64 	%fd594, %fd300, %fd301, %fd299;
	add.s32 	%r1291, %r1291, 8;
$L__BB0_103:
	and.b32  	%r725, %r305, 7;
	setp.eq.s32 	%p69, %r725, 0;
	@%p69 bra 	$L__BB0_110;
	cvt.u32.u16 	%r726, %rs7;
	and.b32  	%r727, %r726, 7;
	and.b32  	%r308, %r726, 3;
	add.s32 	%r728, %r727, -1;
	setp.lt.u32 	%p70, %r728, 3;
	@%p70 bra 	$L__BB0_106;
	add.s32 	%r729, %r1291, %r300;
	mul.wide.u32 	%rd70, %r729, 8;
	add.s64 	%rd71, %rd1, %rd70;
	ld.global.nc.f64 	%fd303, [%rd71];
	cvt.u64.u32 	%rd72, %r1291;
	mul.wide.u32 	%rd73, %r1291, 8;
	add.s64 	%rd74, %rd3, %rd73;
	ld.local.f64 	%fd304, [%rd74];
	fma.rn.f64 	%fd305, %fd303, %fd304, %fd594;
	cvt.u64.u32 	%rd75, %r300;
	add.s64 	%rd76, %rd72, %rd75;
	shl.b64 	%rd77, %rd76, 3;
	add.s64 	%rd78, %rd1, %rd77;
	ld.global.nc.f64 	%fd306, [%rd78+8];
	ld.local.f64 	%fd307, [%rd74+8];
	fma.rn.f64 	%fd308, %fd306, %fd307, %fd305;
	ld.global.nc.f64 	%fd309, [%rd78+16];
	ld.local.f64 	%fd310, [%rd74+16];
	fma.rn.f64 	%fd311, %fd309, %fd310, %fd308;
	ld.global.nc.f64 	%fd312, [%rd78+24];
	ld.local.f64 	%fd313, [%rd74+24];
	fma.rn.f64 	%fd594, %fd312, %fd313, %fd311;
	add.s32 	%r1291, %r1291, 4;
$L__BB0_106:
	setp.eq.s32 	%p71, %r308, 0;
	@%p71 bra 	$L__BB0_110;
	add.s32 	%r730, %r1291, %r300;
	mul.wide.u32 	%rd79, %r730, 8;
	add.s64 	%rd80, %rd1, %rd79;
	ld.global.nc.f64 	%fd314, [%rd80];
	cvt.u64.u32 	%rd11, %r1291;
	mul.wide.u32 	%rd81, %r1291, 8;
	add.s64 	%rd12, %rd3, %rd81;
	ld.local.f64 	%fd315, [%rd12];
	fma.rn.f64 	%fd594, %fd314, %fd315, %fd594;
	setp.eq.s32 	%p72, %r308, 1;
	@%p72 bra 	$L__BB0_110;
	cvt.u64.u32 	%rd82, %r300;
	add.s64 	%rd83, %rd11, %rd82;
	shl.b64 	%rd84, %rd83, 3;
	add.s64 	%rd13, %rd1, %rd84;
	ld.global.nc.f64 	%fd316, [%rd13+8];
	ld.local.f64 	%fd317, [%rd12+8];
	fma.rn.f64 	%fd594, %fd316, %fd317, %fd594;
	setp.eq.s32 	%p73, %r308, 2;
	@%p73 bra 	$L__BB0_110;
	ld.global.nc.f64 	%fd318, [%rd13+16];
	ld.local.f64 	%fd319, [%rd12+16];
	fma.rn.f64 	%fd594, %fd318, %fd319, %fd594;
$L__BB0_110:
	mul.wide.u32 	%rd85, %r298, 8;
	add.s64 	%rd86, %rd4, %rd85;
	st.local.f64 	[%rd86], %fd594;
	setp.ne.s32 	%p74, %r1288, %r355;
	@%p74 bra 	$L__BB0_97;
	mov.b32 	%r1293, 0;
$L__BB0_112:
	mul.wide.u32 	%rd87, %r1293, 8;
	add.s64 	%rd14, %rd4, %rd87;
	ld.local.f64 	%fd320, [%rd14];
	fma.rn.f64 	%fd75, %fd3, %fd320, %fd2;
	fma.rn.f64 	%fd321, %fd75, 0d3FF71547652B82FE, 0d4338000000000000;
	{
	.reg .b32 %temp; 
	mov.b64 	{%r312, %temp}, %fd321;
	}
	mov.f64 	%fd322, 0dC338000000000000;
	add.rn.f64 	%fd323, %fd321, %fd322;
	fma.rn.f64 	%fd324, %fd323, 0dBFE62E42FEFA39EF, %fd75;
	fma.rn.f64 	%fd325, %fd323, 0dBC7ABC9E3B39803F, %fd324;
	fma.rn.f64 	%fd326, %fd325, 0d3E5ADE1569CE2BDF, 0d3E928AF3FCA213EA;
	fma.rn.f64 	%fd327, %fd326, %fd325, 0d3EC71DEE62401315;
	fma.rn.f64 	%fd328, %fd327, %fd325, 0d3EFA01997C89EB71;
	fma.rn.f64 	%fd329, %fd328, %fd325, 0d3F2A01A014761F65;
	fma.rn.f64 	%fd330, %fd329, %fd325, 0d3F56C16C1852B7AF;
	fma.rn.f64 	%fd331, %fd330, %fd325, 0d3F81111111122322;
	fma.rn.f64 	%fd332, %fd331, %fd325, 0d3FA55555555502A1;
	fma.rn.f64 	%fd333, %fd332, %fd325, 0d3FC5555555555511;
	fma.rn.f64 	%fd334, %fd333, %fd325, 0d3FE000000000000B;
	fma.rn.f64 	%fd335, %fd334, %fd325, 0d3FF0000000000000;
	fma.rn.f64 	%fd336, %fd335, %fd325, 0d3FF0000000000000;
	{
	.reg .b32 %temp; 
	mov.b64 	{%r313, %temp}, %fd336;
	}
	{
	.reg .b32 %temp; 
	mov.b64 	{%temp, %r314}, %fd336;
	}
	shl.b32 	%r732, %r312, 20;
	add.s32 	%r733, %r732, %r314;
	mov.b64 	%fd595, {%r313, %r733};
	{
	.reg .b32 %temp; 
	mov.b64 	{%temp, %r734}, %fd75;
	}
	mov.b32 	%f121, %r734;
	abs.f32 	%f25, %f121;
	setp.lt.f32 	%p75, %f25, 0f4086232B;
	@%p75 bra 	$L__BB0_115;
	setp.lt.f64 	%p76, %fd75, 0d0000000000000000;
	add.f64 	%fd337, %fd75, 0d7FF0000000000000;
	selp.f64 	%fd595, 0d0000000000000000, %fd337, %p76;
	setp.geu.f32 	%p77, %f25, 0f40874800;
	@%p77 bra 	$L__BB0_115;
	shr.u32 	%r735, %r312, 31;
	add.s32 	%r736, %r312, %r735;
	shr.s32 	%r737, %r736, 1;
	shl.b32 	%r738, %r737, 20;
	add.s32 	%r739, %r314, %r738;
	mov.b64 	%fd338, {%r313, %r739};
	sub.s32 	%r740, %r312, %r737;
	shl.b32 	%r741, %r740, 20;
	add.s32 	%r742, %r741, 1072693248;
	mov.b32 	%r743, 0;
	mov.b64 	%fd339, {%r743, %r742};
	mul.f64 	%fd595, %fd339, %fd338;
$L__BB0_115:
	mul.wide.u32 	%rd88, %r1293, 8;
	add.s64 	%rd15, %rd2, %rd88;
	ld.local.f64 	%fd340, [%rd15];
	mul.f64 	%fd341, %fd595, %fd340;
	st.local.f64 	[%rd15], %fd341;
	ld.local.f64 	%fd342, [%rd14+8];
	fma.rn.f64 	%fd80, %fd3, %fd342, %fd2;
	fma.rn.f64 	%fd343, %fd80, 0d3FF71547652B82FE, 0d4338000000000000;
	{
	.reg .b32 %temp; 
	mov.b64 	{%r315, %temp}, %fd343;
	}
	mov.f64 	%fd344, 0dC338000000000000;
	add.rn.f64 	%fd345, %fd343, %fd344;
	fma.rn.f64 	%fd346, %fd345, 0dBFE62E42FEFA39EF, %fd80;
	fma.rn.f64 	%fd347, %fd345, 0dBC7ABC9E3B39803F, %fd346;
	fma.rn.f64 	%fd348, %fd347, 0d3E5ADE1569CE2BDF, 0d3E928AF3FCA213EA;
	fma.rn.f64 	%fd349, %fd348, %fd347, 0d3EC71DEE62401315;
	fma.rn.f64 	%fd350, %fd349, %fd347, 0d3EFA01997C89EB71;
	fma.rn.f64 	%fd351, %fd350, %fd347, 0d3F2A01A014761F65;
	fma.rn.f64 	%fd352, %fd351, %fd347, 0d3F56C16C1852B7AF;
	fma.rn.f64 	%fd353, %fd352, %fd347, 0d3F81111111122322;
	fma.rn.f64 	%fd354, %fd353, %fd347, 0d3FA55555555502A1;
	fma.rn.f64 	%fd355, %fd354, %fd347, 0d3FC5555555555511;
	fma.rn.f64 	%fd356, %fd355, %fd347, 0d3FE000000000000B;
	fma.rn.f64 	%fd357, %fd356, %fd347, 0d3FF0000000000000;
	fma.rn.f64 	%fd358, %fd357, %fd347, 0d3FF0000000000000;
	{
	.reg .b32 %temp; 
	mov.b64 	{%r316, %temp}, %fd358;
	}
	{
	.reg .b32 %temp; 
	mov.b64 	{%temp, %r317}, %fd358;
	}
	shl.b32 	%r744, %r315, 20;
	add.s32 	%r745, %r744, %r317;
	mov.b64 	%fd596, {%r316, %r745};
	{
	.reg .b32 %temp; 
	mov.b64 	{%temp, %r746}, %fd80;
	}
	mov.b32 	%f122, %r746;
	abs.f32 	%f26, %f122;
	setp.lt.f32 	%p78, %f26, 0f4086232B;
	@%p78 bra 	$L__BB0_118;
	setp.lt.f64 	%p79, %fd80, 0d0000000000000000;
	add.f64 	%fd359, %fd80, 0d7FF0000000000000;
	selp.f64 	%fd596, 0d0000000000000000, %fd359, %p79;
	setp.geu.f32 	%p80, %f26, 0f40874800;
	@%p80 bra 	$L__BB0_118;
	shr.u32 	%r747, %r315, 31;
	add.s32 	%r748, %r315, %r747;
	shr.s32 	%r749, %r748, 1;
	shl.b32 	%r750, %r749, 20;
	add.s32 	%r751, %r317, %r750;
	mov.b64 	%fd360, {%r316, %r751};
	sub.s32 	%r752, %r315, %r749;
	shl.b32 	%r753, %r752, 20;
	add.s32 	%r754, %r753, 1072693248;
	mov.b32 	%r755, 0;
	mov.b64 	%fd361, {%r755, %r754};
	mul.f64 	%fd596, %fd361, %fd360;
$L__BB0_118:
	ld.local.f64 	%fd362, [%rd15+8];
	mul.f64 	%fd363, %fd596, %fd362;
	st.local.f64 	[%rd15+8], %fd363;
	add.s32 	%r1293, %r1293, 2;
	setp.ne.s32 	%p81, %r1293, %r165;
	@%p81 bra 	$L__BB0_112;
	and.b32  	%r756, %r355, 1;
	setp.eq.b32 	%p82, %r756, 1;
	not.pred 	%p83, %p82;
	@%p83 bra 	$L__BB0_124;
	ld.local.f64 	%fd364, [%rd14+16];
	fma.rn.f64 	%fd85, %fd3, %fd364, %fd2;
	fma.rn.f64 	%fd365, %fd85, 0d3FF71547652B82FE, 0d4338000000000000;
	{
	.reg .b32 %temp; 
	mov.b64 	{%r319, %temp}, %fd365;
	}
	mov.f64 	%fd366, 0dC338000000000000;
	add.rn.f64 	%fd367, %fd365, %fd366;
	fma.rn.f64 	%fd368, %fd367, 0dBFE62E42FEFA39EF, %fd85;
	fma.rn.f64 	%fd369, %fd367, 0dBC7ABC9E3B39803F, %fd368;
	fma.rn.f64 	%fd370, %fd369, 0d3E5ADE1569CE2BDF, 0d3E928AF3FCA213EA;
	fma.rn.f64 	%fd371, %fd370, %fd369, 0d3EC71DEE62401315;
	fma.rn.f64 	%fd372, %fd371, %fd369, 0d3EFA01997C89EB71;
	fma.rn.f64 	%fd373, %fd372, %fd369, 0d3F2A01A014761F65;
	fma.rn.f64 	%fd374, %fd373, %fd369, 0d3F56C16C1852B7AF;
	fma.rn.f64 	%fd375, %fd374, %fd369, 0d3F81111111122322;
	fma.rn.f64 	%fd376, %fd375, %fd369, 0d3FA55555555502A1;
	fma.rn.f64 	%fd377, %fd376, %fd369, 0d3FC5555555555511;
	fma.rn.f64 	%fd378, %fd377, %fd369, 0d3FE000000000000B;
	fma.rn.f64 	%fd379, %fd378, %fd369, 0d3FF0000000000000;
	fma.rn.f64 	%fd380, %fd379, %fd369, 0d3FF0000000000000;
	{
	.reg .b32 %temp; 
	mov.b64 	{%r320, %temp}, %fd380;
	}
	{
	.reg .b32 %temp; 
	mov.b64 	{%temp, %r321}, %fd380;
	}
	shl.b32 	%r757, %r319, 20;
	add.s32 	%r758, %r757, %r321;
	mov.b64 	%fd597, {%r320, %r758};
	{
	.reg .b32 %temp; 
	mov.b64 	{%temp, %r759}, %fd85;
	}
	mov.b32 	%f123, %r759;
	abs.f32 	%f27, %f123;
	setp.lt.f32 	%p84, %f27, 0f4086232B;
	@%p84 bra 	$L__BB0_123;
	setp.lt.f64 	%p85, %fd85, 0d0000000000000000;
	add.f64 	%fd381, %fd85, 0d7FF0000000000000;
	selp.f64 	%fd597, 0d0000000000000000, %fd381, %p85;
	setp.geu.f32 	%p86, %f27, 0f40874800;
	@%p86 bra 	$L__BB0_123;
	shr.u32 	%r760, %r319, 31;
	add.s32 	%r761, %r319, %r760;
	shr.s32 	%r762, %r761, 1;
	shl.b32 	%r763, %r762, 20;
	add.s32 	%r764, %r321, %r763;
	mov.b64 	%fd382, {%r320, %r764};
	sub.s32 	%r765, %r319, %r762;
	shl.b32 	%r766, %r765, 20;
	add.s32 	%r767, %r766, 1072693248;
	mov.b32 	%r768, 0;
	mov.b64 	%fd383, {%r768, %r767};
	mul.f64 	%fd597, %fd383, %fd382;
$L__BB0_123:
	ld.local.f64 	%fd384, [%rd15+16];
	mul.f64 	%fd385, %fd597, %fd384;
	st.local.f64 	[%rd15+16], %fd385;
$L__BB0_124:
	add.s32 	%r1203, %r1203, 1;
	setp.ne.s32 	%p87, %r1203, %r353;
	@%p87 bra 	$L__BB0_68;
	add.s32 	%r770, %r355, -1;
	setp.lt.u32 	%p88, %r770, 15;
	mov.f64 	%fd605, 0d0000000000000000;
	mov.b32 	%r1296, 0;
	@%p88 bra 	$L__BB0_128;
	mov.f64 	%fd605, 0d0000000000000000;
	mov.b32 	%r1294, 0;
$L__BB0_127:
	.pragma "nounroll";
	mul.wide.u32 	%rd89, %r1294, 8;
	add.s64 	%rd90, %rd2, %rd89;
	ld.local.v2.f64 	{%fd389, %fd390}, [%rd90];
	add.f64 	%fd391, %fd605, %fd389;
	add.f64 	%fd392, %fd391, %fd390;
	ld.local.v2.f64 	{%fd393, %fd394}, [%rd90+16];
	add.f64 	%fd395, %fd392, %fd393;
	add.f64 	%fd396, %fd395, %fd394;
	ld.local.v2.f64 	{%fd397, %fd398}, [%rd90+32];
	add.f64 	%fd399, %fd396, %fd397;
	add.f64 	%fd400, %fd399, %fd398;
	ld.local.v2.f64 	{%fd401, %fd402}, [%rd90+48];
	add.f64 	%fd403, %fd400, %fd401;
	add.f64 	%fd404, %fd403, %fd402;
	ld.local.v2.f64 	{%fd405, %fd406}, [%rd90+64];
	add.f64 	%fd407, %fd404, %fd405;
	add.f64 	%fd408, %fd407, %fd406;
	ld.local.v2.f64 	{%fd409, %fd410}, [%rd90+80];
	add.f64 	%fd411, %fd408, %fd409;
	add.f64 	%fd412, %fd411, %fd410;
	ld.local.v2.f64 	{%fd413, %fd414}, [%rd90+96];
	add.f64 	%fd415, %fd412, %fd413;
	add.f64 	%fd416, %fd415, %fd414;
	ld.local.v2.f64 	{%fd417, %fd418}, [%rd90+112];
	add.f64 	%fd419, %fd416, %fd417;
	add.f64 	%fd605, %fd419, %fd418;
	add.s32 	%r1294, %r1294, 16;
	and.b32  	%r1296, %r355, 2147483632;
	setp.ne.s32 	%p89, %r1294, %r1296;
	@%p89 bra 	$L__BB0_127;
$L__BB0_128:
	@%p28 bra 	$L__BB0_138;
	add.s32 	%r772, %r163, -1;
	setp.lt.u32 	%p91, %r772, 7;
	@%p91 bra 	$L__BB0_131;
	mul.wide.u32 	%rd91, %r1296, 8;
	add.s64 	%rd92, %rd2, %rd91;
	ld.local.f64 	%fd421, [%rd92];
	add.f64 	%fd422, %fd605, %fd421;
	ld.local.f64 	%fd423, [%rd92+8];
	add.f64 	%fd424, %fd422, %fd423;
	ld.local.f64 	%fd425, [%rd92+16];
	add.f64 	%fd426, %fd424, %fd425;
	ld.local.f64 	%fd427, [%rd92+24];
	add.f64 	%fd428, %fd426, %fd427;
	ld.local.f64 	%fd429, [%rd92+32];
	add.f64 	%fd430, %fd428, %fd429;
	ld.local.f64 	%fd431, [%rd92+40];
	add.f64 	%fd432, %fd430, %fd431;
	ld.local.f64 	%fd433, [%rd92+48];
	add.f64 	%fd434, %fd432, %fd433;
	ld.local.f64 	%fd435, [%rd92+56];
	add.f64 	%fd605, %fd434, %fd435;
	add.s32 	%r1296, %r1296, 8;
$L__BB0_131:
	setp.eq.s32 	%p92, %r164, 0;
	@%p92 bra 	$L__BB0_138;
	add.s32 	%r773, %r164, -1;
	setp.lt.u32 	%p93, %r773, 3;
	@%p93 bra 	$L__BB0_134;
	mul.wide.u32 	%rd93, %r1296, 8;
	add.s64 	%rd94, %rd2, %rd93;
	ld.local.f64 	%fd437, [%rd94];
	add.f64 	%fd438, %fd605, %fd437;
	ld.local.f64 	%fd439, [%rd94+8];
	add.f64 	%fd440, %fd438, %fd439;
	ld.local.f64 	%fd441, [%rd94+16];
	add.f64 	%fd442, %fd440, %fd441;
	ld.local.f64 	%fd443, [%rd94+24];
	add.f64 	%fd605, %fd442, %fd443;
	add.s32 	%r1296, %r1296, 4;
$L__BB0_134:
	and.b32  	%r331, %r355, 3;
	setp.eq.s32 	%p94, %r331, 0;
	@%p94 bra 	$L__BB0_138;
	setp.eq.s32 	%p95, %r331, 1;
	mul.wide.u32 	%rd95, %r1296, 8;
	add.s64 	%rd16, %rd2, %rd95;
	ld.local.f64 	%fd444, [%rd16];
	add.f64 	%fd605, %fd605, %fd444;
	@%p95 bra 	$L__BB0_138;
	setp.eq.s32 	%p96, %r331, 2;
	ld.local.f64 	%fd445, [%rd16+8];
	add.f64 	%fd605, %fd605, %fd445;
	@%p96 bra 	$L__BB0_138;
	ld.local.f64 	%fd446, [%rd16+16];
	add.f64 	%fd605, %fd605, %fd446;
$L__BB0_138:
	ld.param.f64 	%fd565, [_Z9mc_kernellidddddiiPKdmPdS1__param_3];
	ld.param.u64 	%rd101, [_Z9mc_kernellidddddiiPKdmPdS1__param_0];
	cvt.rn.f64.s32 	%fd447, %r355;
	div.rn.f64 	%fd448, %fd605, %fd447;
	sub.f64 	%fd449, %fd448, %fd565;
	max.f64 	%fd450, %fd449, 0d0000000000000000;
	mul.f64 	%fd451, %fd568, %fd450;
	fma.rn.f64 	%fd617, %fd451, %fd451, %fd617;
	add.f64 	%fd616, %fd616, %fd451;
	mov.u32 	%r774, %nctaid.x;
	mov.u32 	%r775, %ntid.x;
	mul.wide.u32 	%rd96, %r774, %r775;
	add.s64 	%rd105, %rd105, %rd96;
	setp.lt.s64 	%p97, %rd105, %rd101;
	@%p97 bra 	$L__BB0_54;
	bra.uni 	$L__BB0_167;
$L__BB0_139:
	add.s32 	%r332, %r355, -1;
	and.b32  	%r333, %r355, 15;
	add.s32 	%r334, %r333, -1;
	and.b32  	%r335, %r355, 7;
	add.s32 	%r336, %r335, -1;
	and.b32  	%r337, %r355, 2147483632;
	and.b32  	%r338, %r355, 3;
	mov.f64 	%fd617, 0d0000000000000000;
	mov.f64 	%fd616, %fd617;
$L__BB0_140:
	setp.lt.u32 	%p7, %r332, 15;
	mov.b32 	%r1299, 0;
	@%p7 bra 	$L__BB0_143;
	mov.b32 	%r1301, 0;
$L__BB0_142:
	.pragma "nounroll";
	mul.wide.u32 	%rd32, %r1301, 8;
	add.s64 	%rd33, %rd2, %rd32;
	st.local.v2.f64 	[%rd33], {%fd126, %fd126};
	st.local.v2.f64 	[%rd33+16], {%fd126, %fd126};
	st.local.v2.f64 	[%rd33+32], {%fd126, %fd126};
	st.local.v2.f64 	[%rd33+48], {%fd126, %fd126};
	st.local.v2.f64 	[%rd33+64], {%fd126, %fd126};
	st.local.v2.f64 	[%rd33+80], {%fd126, %fd126};
	st.local.v2.f64 	[%rd33+96], {%fd126, %fd126};
	st.local.v2.f64 	[%rd33+112], {%fd126, %fd126};
	add.s32 	%r1301, %r1301, 16;
	setp.eq.s32 	%p8, %r1301, %r337;
	mov.u32 	%r1299, %r337;
	@%p8 bra 	$L__BB0_143;
	bra.uni 	$L__BB0_142;
$L__BB0_143:
	setp.eq.s32 	%p9, %r333, 0;
	@%p9 bra 	$L__BB0_153;
	setp.lt.u32 	%p10, %r334, 7;
	@%p10 bra 	$L__BB0_146;
	mul.wide.u32 	%rd34, %r1299, 8;
	add.s64 	%rd35, %rd2, %rd34;
	st.local.f64 	[%rd35], %fd126;
	st.local.f64 	[%rd35+8], %fd126;
	st.local.f64 	[%rd35+16], %fd126;
	st.local.f64 	[%rd35+24], %fd126;
	st.local.f64 	[%rd35+32], %fd126;
	st.local.f64 	[%rd35+40], %fd126;
	st.local.f64 	[%rd35+48], %fd126;
	st.local.f64 	[%rd35+56], %fd126;
	add.s32 	%r1299, %r1299, 8;
$L__BB0_146:
	setp.eq.s32 	%p11, %r335, 0;
	@%p11 bra 	$L__BB0_153;
	setp.lt.u32 	%p12, %r336, 3;
	@%p12 bra 	$L__BB0_149;
	mul.wide.u32 	%rd36, %r1299, 8;
	add.s64 	%rd37, %rd2, %rd36;
	st.local.f64 	[%rd37], %fd126;
	st.local.f64 	[%rd37+8], %fd126;
	st.local.f64 	[%rd37+16], %fd126;
	st.local.f64 	[%rd37+24], %fd126;
	add.s32 	%r1299, %r1299, 4;
$L__BB0_149:
	setp.eq.s32 	%p13, %r338, 0;
	@%p13 bra 	$L__BB0_153;
	setp.eq.s32 	%p14, %r338, 1;
	mul.wide.u32 	%rd38, %r1299, 8;
	add.s64 	%rd19, %rd2, %rd38;
	st.local.f64 	[%rd19], %fd126;
	@%p14 bra 	$L__BB0_153;
	setp.eq.s32 	%p15, %r338, 2;
	st.local.f64 	[%rd19+8], %fd126;
	@%p15 bra 	$L__BB0_153;
	st.local.f64 	[%rd19+16], %fd126;
$L__BB0_153:
	setp.lt.u32 	%p16, %r332, 15;
	mov.f64 	%fd615, 0d0000000000000000;
	mov.b32 	%r1304, 0;
	@%p16 bra 	$L__BB0_156;
	mov.f64 	%fd615, 0d0000000000000000;
	mov.b32 	%r1302, 0;
$L__BB0_155:
	.pragma "nounroll";
	mul.wide.u32 	%rd39, %r1302, 8;
	add.s64 	%rd40, %rd2, %rd39;
	ld.local.v2.f64 	{%fd160, %fd161}, [%rd40];
	add.f64 	%fd162, %fd615, %fd160;
	add.f64 	%fd163, %fd162, %fd161;
	ld.local.v2.f64 	{%fd164, %fd165}, [%rd40+16];
	add.f64 	%fd166, %fd163, %fd164;
	add.f64 	%fd167, %fd166, %fd165;
	ld.local.v2.f64 	{%fd168, %fd169}, [%rd40+32];
	add.f64 	%fd170, %fd167, %fd168;
	add.f64 	%fd171, %fd170, %fd169;
	ld.local.v2.f64 	{%fd172, %fd173}, [%rd40+48];
	add.f64 	%fd174, %fd171, %fd172;
	add.f64 	%fd175, %fd174, %fd173;
	ld.local.v2.f64 	{%fd176, %fd177}, [%rd40+64];
	add.f64 	%fd178, %fd175, %fd176;
	add.f64 	%fd179, %fd178, %fd177;
	ld.local.v2.f64 	{%fd180, %fd181}, [%rd40+80];
	add.f64 	%fd182, %fd179, %fd180;
	add.f64 	%fd183, %fd182, %fd181;
	ld.local.v2.f64 	{%fd184, %fd185}, [%rd40+96];
	add.f64 	%fd186, %fd183, %fd184;
	add.f64 	%fd187, %fd186, %fd185;
	ld.local.v2.f64 	{%fd188, %fd189}, [%rd40+112];
	add.f64 	%fd190, %fd187, %fd188;
	add.f64 	%fd615, %fd190, %fd189;
	add.s32 	%r1302, %r1302, 16;
	setp.ne.s32 	%p17, %r1302, %r337;
	mov.u32 	%r1304, %r337;
	@%p17 bra 	$L__BB0_155;
$L__BB0_156:
	setp.eq.s32 	%p18, %r333, 0;
	@%p18 bra 	$L__BB0_166;
	setp.lt.u32 	%p19, %r334, 7;
	@%p19 bra 	$L__BB0_159;
	mul.wide.u32 	%rd41, %r1304, 8;
	add.s64 	%rd42, %rd2, %rd41;
	ld.local.f64 	%fd192, [%rd42];
	add.f64 	%fd193, %fd615, %fd192;
	ld.local.f64 	%fd194, [%rd42+8];
	add.f64 	%fd195, %fd193, %fd194;
	ld.local.f64 	%fd196, [%rd42+16];
	add.f64 	%fd197, %fd195, %fd196;
	ld.local.f64 	%fd198, [%rd42+24];
	add.f64 	%fd199, %fd197, %fd198;
	ld.local.f64 	%fd200, [%rd42+32];
	add.f64 	%fd201, %fd199, %fd200;
	ld.local.f64 	%fd202, [%rd42+40];
	add.f64 	%fd203, %fd201, %fd202;
	ld.local.f64 	%fd204, [%rd42+48];
	add.f64 	%fd205, %fd203, %fd204;
	ld.local.f64 	%fd206, [%rd42+56];
	add.f64 	%fd615, %fd205, %fd206;
	add.s32 	%r1304, %r1304, 8;
$L__BB0_159:
	setp.eq.s32 	%p20, %r335, 0;
	@%p20 bra 	$L__BB0_166;
	setp.lt.u32 	%p21, %r336, 3;
	@%p21 bra 	$L__BB0_162;
	mul.wide.u32 	%rd43, %r1304, 8;
	add.s64 	%rd44, %rd2, %rd43;
	ld.local.f64 	%fd208, [%rd44];
	add.f64 	%fd209, %fd615, %fd208;
	ld.local.f64 	%fd210, [%rd44+8];
	add.f64 	%fd211, %fd209, %fd210;
	ld.local.f64 	%fd212, [%rd44+16];
	add.f64 	%fd213, %fd211, %fd212;
	ld.local.f64 	%fd214, [%rd44+24];
	add.f64 	%fd615, %fd213, %fd214;
	add.s32 	%r1304, %r1304, 4;
$L__BB0_162:
	setp.eq.s32 	%p22, %r338, 0;
	@%p22 bra 	$L__BB0_166;
	setp.eq.s32 	%p23, %r338, 1;
	mul.wide.u32 	%rd45, %r1304, 8;
	add.s64 	%rd20, %rd2, %rd45;
	ld.local.f64 	%fd215, [%rd20];
	add.f64 	%fd615, %fd615, %fd215;
	@%p23 bra 	$L__BB0_166;
	setp.eq.s32 	%p24, %r338, 2;
	ld.local.f64 	%fd216, [%rd20+8];
	add.f64 	%fd615, %fd615, %fd216;
	@%p24 bra 	$L__BB0_166;
	ld.local.f64 	%fd217, [%rd20+16];
	add.f64 	%fd615, %fd615, %fd217;
$L__BB0_166:
	ld.param.f64 	%fd564, [_Z9mc_kernellidddddiiPKdmPdS1__param_3];
	ld.param.u64 	%rd100, [_Z9mc_kernellidddddiiPKdmPdS1__param_0];
	div.rn.f64 	%fd218, %fd615, %fd9;
	sub.f64 	%fd219, %fd218, %fd564;
	max.f64 	%fd220, %fd219, 0d0000000000000000;
	mul.f64 	%fd221, %fd568, %fd220;
	fma.rn.f64 	%fd617, %fd221, %fd221, %fd617;
	add.f64 	%fd616, %fd616, %fd221;
	add.s64 	%rd105, %rd105, %rd6;
	setp.lt.s64 	%p25, %rd105, %rd100;
	@%p25 bra 	$L__BB0_140;
$L__BB0_167:
	ld.param.u64 	%rd104, [_Z9mc_kernellidddddiiPKdmPdS1__param_12];
	ld.param.u64 	%rd103, [_Z9mc_kernellidddddiiPKdmPdS1__param_11];
	cvta.to.global.u64 	%rd97, %rd103;
	cvta.to.global.u64 	%rd98, %rd104;
	atom.global.add.f64 	%fd562, [%rd97], %fd616;
	atom.global.add.f64 	%fd563, [%rd98], %fd617;
	ret;

}


// ===== COMPILED SASS (sm_100) =====

	.target	sm_100

	.elftype	@"ET_EXEC"


//--------------------- .note.nv.tkinfo           --------------------------
	.section	.note.nv.tkinfo,"",@"SHT_NOTE"
	.sectionflags	@"SHF_NOTE_NV_TKINFO"
	.tkinfo
        /*0018*/ 	.word	0x00000002
        /*0030*/ 	.string	""
        /*0030*/ 	.string	"ptxas"
        /*0030*/ 	.string	"Cuda compilation tools, release 13.0, V13.0.88"
        /*0030*/ 	.string	"Build cuda_13.0.r13.0/compiler.36424714_0"
        /*0030*/ 	.string	"-arch sm_100 -m 64 "



//--------------------- .note.nv.cuinfo           --------------------------
	.section	.note.nv.cuinfo,"",@"SHT_NOTE"
	.sectionflags	@"SHF_NOTE_NV_CUINFO"
        /*0018*/ 	.short	0x0002
        /*001a*/ 	.short	0x0064
        /*001c*/ 	.short	0x0082
	.zero		2


//--------------------- .nv.info                  --------------------------
	.section	.nv.info,"",@"SHT_CUDA_INFO"
	.align	4


	//----- nvinfo : EIATTR_REGCOUNT
	.align		4
        /*0000*/ 	.byte	0x04, 0x2f
        /*0002*/ 	.short	(.L_10 - .L_9)
	.align		4
.L_9:
        /*0004*/ 	.word	index@(_Z9mc_kernellidddddiiPKdmPdS1_)
        /*0008*/ 	.word	0x0000004e


	//----- nvinfo : EIATTR_FRAME_SIZE
	.align		4
.L_10:
        /*000c*/ 	.byte	0x04, 0x11
        /*000e*/ 	.short	(.L_12 - .L_11)
	.align		4
.L_11:
        /*0010*/ 	.word	index@($__internal_2_$__cuda_sm20_sqrt_rn_f32_slowpath)
        /*0014*/ 	.word	0x00000300


	//----- nvinfo : EIATTR_FRAME_SIZE
	.align		4
.L_12:
        /*0018*/ 	.byte	0x04, 0x11
        /*001a*/ 	.short	(.L_14 - .L_13)
	.align		4
.L_13:
        /*001c*/ 	.word	index@($__internal_1_$__cuda_sm20_dsqrt_rn_f64_mediumpath_v1)
        /*0020*/ 	.word	0x00000300


	//----- nvinfo : EIATTR_FRAME_SIZE
	.align		4
.L_14:
        /*0024*/ 	.byte	0x04, 0x11
        /*0026*/ 	.short	(.L_16 - .L_15)
	.align		4
.L_15:
        /*0028*/ 	.word	index@($__internal_0_$__cuda_sm20_div_rn_f64_full)
        /*002c*/ 	.word	0x00000300


	//----- nvinfo : EIATTR_FRAME_SIZE
	.align		4
.L_16:
        /*0030*/ 	.byte	0x04, 0x11
        /*0032*/ 	.short	(.L_18 - .L_17)
	.align		4
.L_17:
        /*0034*/ 	.word	index@(_Z9mc_kernellidddddiiPKdmPdS1_)
        /*0038*/ 	.word	0x00000300


	//----- nvinfo : EIATTR_MIN_STACK_SIZE
	.align		4
.L_18:
        /*003c*/ 	.byte	0x04, 0x12
        /*003e*/ 	.short	(.L_20 - .L_19)
	.align		4
.L_19:
        /*0040*/ 	.word	index@(_Z9mc_kernellidddddiiPKdmPdS1_)
        /*0044*/ 	.word	0x00000300
.L_20:


//--------------------- .nv.compat                --------------------------
	.section	.nv.compat,"",@"SHT_CUDA_COMPAT_INFO"
	.align	4
        /*0000*/ 	.byte	0x02, 0x09, 0x00, 0x00, 0x02, 0x02, 0x01, 0x00, 0x02, 0x05, 0x05, 0x00, 0x03, 0x07, 0x01, 0x01
        /*0010*/ 	.byte	0x02, 0x03, 0x00, 0x00, 0x02, 0x06, 0x01, 0x00, 0x04, 0x0b, 0x08, 0x00, 0x01, 0x00, 0x00, 0x00
        /*0020*/ 	.byte	0x00, 0x00, 0x00, 0x00


//--------------------- .nv.info._Z9mc_kernellidddddiiPKdmPdS1_ --------------------------
	.section	.nv.info._Z9mc_kernellidddddiiPKdmPdS1_,"",@"SHT_CUDA_INFO"
	.sectionflags	@""
	.align	4


	//----- nvinfo : EIATTR_CUDA_API_VERSION
	.align		4
        /*0000*/ 	.byte	0x04, 0x37
        /*0002*/ 	.short	(.L_22 - .L_21)
.L_21:
        /*0004*/ 	.word	0x00000082


	//----- nvinfo : EIATTR_KPARAM_INFO
	.align		4
.L_22:
        /*0008*/ 	.byte	0x04, 0x17
        /*000a*/ 	.short	(.L_24 - .L_23)
.L_23:
        /*000c*/ 	.word	0x00000000
        /*0010*/ 	.short	0x000c
        /*0012*/ 	.short	0x0058
        /*0014*/ 	.byte	0x00, 0xf5, 0x21, 0x00


	//----- nvinfo : EIATTR_KPARAM_INFO
	.align		4
.L_24:
        /*0018*/ 	.byte	0x04, 0x17
        /*001a*/ 	.short	(.L_26 - .L_25)
.L_25:
        /*001c*/ 	.word	0x00000000
        /*0020*/ 	.short	0x000b
        /*0022*/ 	.short	0x0050
        /*0024*/ 	.byte	0x00, 0xf5, 0x21, 0x00


	//----- nvinfo : EIATTR_KPARAM_INFO
	.align		4
.L_26:
        /*0028*/ 	.byte	0x04, 0x17
        /*002a*/ 	.short	(.L_28 - .L_27)
.L_27:
        /*002c*/ 	.word	0x00000000
        /*0030*/ 	.short	0x000a
        /*0032*/ 	.short	0x0048
        /*0034*/ 	.byte	0x00, 0xf0, 0x21, 0x00


	//----- nvinfo : EIATTR_KPARAM_INFO
	.align		4
.L_28:
        /*0038*/ 	.byte	0x04, 0x17
        /*003a*/ 	.short	(.L_30 - .L_29)
.L_29:
        /*003c*/ 	.word	0x00000000
        /*0040*/ 	.short	0x0009
        /*0042*/ 	.short	0x0040
        /*0044*/ 	.byte	0x00, 0xf5, 0x21, 0x00


	//----- nvinfo : EIATTR_KPARAM_INFO
	.align		4
.L_30:
        /*0048*/ 	.byte	0x04, 0x17
        /*004a*/ 	.short	(.L_32 - .L_31)
.L_31:
        /*004c*/ 	.word	0x00000000
        /*0050*/ 	.short	0x0008
        /*0052*/ 	.short	0x003c
        /*0054*/ 	.byte	0x00, 0xf0, 0x11, 0x00


	//----- nvinfo : EIATTR_KPARAM_INFO
	.align		4
.L_32:
        /*0058*/ 	.byte	0x04, 0x17
        /*005a*/ 	.short	(.L_34 - .L_33)
.L_33:
        /*005c*/ 	.word	0x00000000
        /*0060*/ 	.short	0x0007
        /*0062*/ 	.short	0x0038
        /*0064*/ 	.byte	0x00, 0xf0, 0x11, 0x00


	//----- nvinfo : EIATTR_KPARAM_INFO
	.align		4
.L_34:
        /*0068*/ 	.byte	0x04, 0x17
        /*006a*/ 	.short	(.L_36 - .L_35)
.L_35:
        /*006c*/ 	.word	0x00000000
        /*0070*/ 	.short	0x0006
        /*0072*/ 	.short	0x0030
        /*0074*/ 	.byte	0x00, 0xf0, 0x21, 0x00


	//----- nvinfo : EIATTR_KPARAM_INFO
	.align		4
.L_36:
        /*0078*/ 	.byte	0x04, 0x17
        /*007a*/ 	.short	(.L_38 - .L_37)
.L_37:
        /*007c*/ 	.word	0x00000000
        /*0080*/ 	.short	0x0005
        /*0082*/ 	.short	0x0028
        /*0084*/ 	.byte	0x00, 0xf0, 0x21, 0x00


	//----- nvinfo : EIATTR_KPARAM_INFO
	.align		4
.L_38:
        /*0088*/ 	.byte	0x04, 0x17
        /*008a*/ 	.short	(.L_40 - .L_39)
.L_39:
        /*008c*/ 	.word	0x00000000
        /*0090*/ 	.short	0x0004
        /*0092*/ 	.short	0x0020
        /*0094*/ 	.byte	0x00, 0xf0, 0x21, 0x00


	//----- nvinfo : EIATTR_KPARAM_INFO
	.align		4
.L_40:
        /*0098*/ 	.byte	0x04, 0x17
        /*009a*/ 	.short	(.L_42 - .L_41)
.L_41:
        /*009c*/ 	.word	0x00000000
        /*00a0*/ 	.short	0x0003
        /*00a2*/ 	.short	0x0018
        /*00a4*/ 	.byte	0x00, 0xf0, 0x21, 0x00


	//----- nvinfo : EIATTR_KPARAM_INFO
	.align		4
.L_42:
        /*00a8*/ 	.byte	0x04, 0x17
        /*00aa*/ 	.short	(.L_44 - .L_43)
.L_43:
        /*00ac*/ 	.word	0x00000000
        /*00b0*/ 	.short	0x0002
        /*00b2*/ 	.short	0x0010
        /*00b4*/ 	.byte	0x00, 0xf0, 0x21, 0x00


	//----- nvinfo : EIATTR_KPARAM_INFO
	.align		4
.L_44:
        /*00b8*/ 	.byte	0x04, 0x17
        /*00ba*/ 	.short	(.L_46 - .L_45)
.L_45:
        /*00bc*/ 	.word	0x00000000
        /*00c0*/ 	.short	0x0001
        /*00c2*/ 	.short	0x0008
        /*00c4*/ 	.byte	0x00, 0xf0, 0x11, 0x00


	//----- nvinfo : EIATTR_KPARAM_INFO
	.align		4
.L_46:
        /*00c8*/ 	.byte	0x04, 0x17
        /*00ca*/ 	.short	(.L_48 - .L_47)
.L_47:
        /*00cc*/ 	.word	0x00000000
        /*00d0*/ 	.short	0x0000
        /*00d2*/ 	.short	0x0000
        /*00d4*/ 	.byte	0x00, 0xf0, 0x21, 0x00


	//----- nvinfo : EIATTR_SPARSE_MMA_MASK
	.align		4
.L_48:
        /*00d8*/ 	.byte	0x03, 0x50
        /*00da*/ 	.short	0x0000


	//----- nvinfo : EIATTR_MAXREG_COUNT
	.align		4
        /*00dc*/ 	.byte	0x03, 0x1b
        /*00de*/ 	.short	0x00ff


	//----- nvinfo : EIATTR_MERCURY_ISA_VERSION
	.align		4
        /*00e0*/ 	.byte	0x03, 0x5f
        /*00e2*/ 	.short	0x0101


	//----- nvinfo : EIATTR_VRC_CTA_INIT_COUNT
	.align		4
        /*00e4*/ 	.byte	0x02, 0x4a
	.zero		1
	.zero		1


	//----- nvinfo : EIATTR_EXIT_INSTR_OFFSETS
	.align		4
        /*00e8*/ 	.byte	0x04, 0x1c
        /*00ea*/ 	.short	(.L_50 - .L_49)


	//   ....[0]....
.L_49:
        /*00ec*/ 	.word	0x00008500


	//----- nvinfo : EIATTR_CRS_STACK_SIZE
	.align		4
.L_50:
        /*00f0*/ 	.byte	0x04, 0x1e
        /*00f2*/ 	.short	(.L_52 - .L_51)
.L_51:
        /*00f4*/ 	.word	0x00000000


	//----- nvinfo : EIATTR_CBANK_PARAM_SIZE
	.align		4
.L_52:
        /*00f8*/ 	.byte	0x03, 0x19
        /*00fa*/ 	.short	0x0060


	//----- nvinfo : EIATTR_PARAM_CBANK
	.align		4
        /*00fc*/ 	.byte	0x04, 0x0a
        /*00fe*/ 	.short	(.L_54 - .L_53)
	.align		4
.L_53:
        /*0100*/ 	.word	index@(.nv.constant0._Z9mc_kernellidddddiiPKdmPdS1_)
        /*0104*/ 	.short	0x0380
        /*0106*/ 	.short	0x0060


	//----- nvinfo : EIATTR_SW_WAR
	.align		4
.L_54:
        /*0108*/ 	.byte	0x04, 0x36
        /*010a*/ 	.short	(.L_56 - .L_55)
.L_55:
        /*010c*/ 	.word	0x00000008
.L_56:


//--------------------- .nv.callgraph             --------------------------
	.section	.nv.callgraph,"",@"SHT_CUDA_CALLGRAPH"
	.align	4
	.sectionentsize	8
	.align		4
        /*0000*/ 	.word	0x00000000
	.align		4
        /*0004*/ 	.word	0xffffffff
	.align		4
        /*0008*/ 	.word	0x00000000
	.align		4
        /*000c*/ 	.word	0xfffffffe
	.align		4
        /*0010*/ 	.word	0x00000000
	.align		4
        /*0014*/ 	.word	0xfffffffd
	.align		4
        /*0018*/ 	.word	0x00000000
	.align		4
        /*001c*/ 	.word	0xfffffffc


//--------------------- .nv.constant4             --------------------------
	.section	.nv.constant4,"a",@progbits
	.align	8
	.align		8
.nv.constant4:
        /*0000*/ 	.dword	precalc_xorwow_matrix
	.align		8
        /*0008*/ 	.dword	precalc_xorwow_offset_matrix
	.align		8
        /*0010*/ 	.dword	mrg32k3aM1
	.align		8
        /*0018*/ 	.dword	mrg32k3aM2
	.align		8
        /*0020*/ 	.dword	mrg32k3aM1SubSeq
	.align		8
        /*0028*/ 	.dword	mrg32k3aM2SubSeq
	.align		8
        /*0030*/ 	.dword	mrg32k3aM1Seq
	.align		8
        /*0038*/ 	.dword	mrg32k3aM2Seq


//--------------------- .nv.constant3             --------------------------
	.section	.nv.constant3,"a",@progbits
	.align	8
.nv.constant3:
	.type		__cr_lgamma_table,@object
	.size		__cr_lgamma_table,(.L_8 - __cr_lgamma_table)
__cr_lgamma_table:
        /*0000*/ 	.byte	0x00, 0x00, 0x00, 0x00, 0x00, 0x00, 0x00, 0x00, 0x00, 0x00, 0x00, 0x00, 0x00, 0x00, 0x00, 0x00
        /*0010*/ 	.byte	0xef, 0x39, 0xfa, 0xfe, 0x42, 0x2e, 0xe6, 0x3f, 0x02, 0x20, 0x2a, 0xfa, 0x0b, 0xab, 0xfc, 0x3f
        /*0020*/ 	.byte	0xf9, 0x2c, 0x92, 0x7c, 0xa7, 0x6c, 0x09, 0x40, 0xc9, 0x79, 0x44, 0x3c, 0x64, 0x26, 0x13, 0x40
        /*0030*/ 	.byte	0xca, 0x01, 0xcf, 0x3a, 0x27, 0x51, 0x1a, 0x40, 0x30, 0xcc, 0x2d, 0xf3, 0xe1, 0x0c, 0x21, 0x40
        /*0040*/ 	.byte	0x0d, 0xb7, 0xfc, 0x82, 0x8e, 0x35, 0x25, 0x40
.L_8:


//--------------------- .text._Z9mc_kernellidddddiiPKdmPdS1_ --------------------------
	.section	.text._Z9mc_kernellidddddiiPKdmPdS1_,"ax",@progbits
	.align	128
        .global         _Z9mc_kernellidddddiiPKdmPdS1_
        .type           _Z9mc_kernellidddddiiPKdmPdS1_,@function
        .size           _Z9mc_kernellidddddiiPKdmPdS1_,(.L_x_131 - _Z9mc_kernellidddddiiPKdmPdS1_)
        .other          _Z9mc_kernellidddddiiPKdmPdS1_,@"STO_CUDA_ENTRY STV_DEFAULT"
_Z9mc_kernellidddddiiPKdmPdS1_:
.text._Z9mc_kernellidddddiiPKdmPdS1_:
[----:B------:R-:W0:Y:S01]  /*0000*/  LDC R1, c[0x0][0x37c] ;  /* 0x0000df00ff017b82 */ /* 0x000e220000000800 */
[----:B------:R-:W1:Y:S01]  /*0010*/  LDCU UR4, c[0x0][0x388] ;  /* 0x00007100ff0477ac */ /* 0x000e620008000800 */
[----:B------:R-:W-:-:S06]  /*0020*/  IMAD.MOV.U32 R2, RZ, RZ, 0x1 ;  /* 0x00000001ff027424 */ /* 0x000fcc00078e00ff */
[----:B------:R-:W2:Y:S01]  /*0030*/  LDC R12, c[0x0][0x3b4] ;  /* 0x0000ed00ff0c7b82 */ /* 0x000ea20000000800 */
[----:B0-----:R-:W-:Y:S01]  /*0040*/  VIADD R1, R1, 0xfffffd00 ;  /* 0xfffffd0001017836 */ /* 0x001fe20000000000 */
[----:B------:R-:W0:Y:S06]  /*0050*/  LDCU.64 UR6, c[0x0][0x3b0] ;  /* 0x00007600ff0677ac */ /* 0x000e2c0008000a00 */
[----:B------:R-:W3:Y:S01]  /*0060*/  LDC R41, c[0x0][0x360] ;  /* 0x0000d800ff297b82 */ /* 0x000ee20000000800 */
[----:B------:R-:W4:Y:S01]  /*0070*/  LDCU UR5, c[0x0][0x370] ;  /* 0x00006e00ff0577ac */ /* 0x000f220008000800 */
[----:B-1----:R-:W1:Y:S06]  /*0080*/  I2F.F64 R6, UR4 ;  /* 0x0000000400067d12 */ /* 0x002e6c0008201c00 */
[----:B------:R-:W3:Y:S01]  /*0090*/  S2UR UR4, SR_CTAID.X ;  /* 0x00000000000479c3 */ /* 0x000ee20000002500 */
[----:B--2---:R-:W-:Y:S01]  /*00a0*/  FSETP.GEU.AND P1, PT, |R12|, 6.5827683646048100446e-37, PT ;  /* 0x036000000c00780b */ /* 0x004fe20003f2e200 */
[----:B-1----:R-:W1:Y:S02]  /*00b0*/  MUFU.RCP64H R3, R7 ;  /* 0x0000000700037308 */ /* 0x002e640000001800 */
[----:B-1----:R-:W-:-:S08]  /*00c0*/  DFMA R4, -R6, R2, 1 ;  /* 0x3ff000000604742b */ /* 0x002fd00000000102 */
[----:B------:R-:W-:-:S08]  /*00d0*/  DFMA R4, R4, R4, R4 ;  /* 0x000000040404722b */ /* 0x000fd00000000004 */
[----:B------:R-:W-:-:S08]  /*00e0*/  DFMA R4, R2, R4, R2 ;  /* 0x000000040204722b */ /* 0x000fd00000000002 */
[----:B------:R-:W-:-:S08]  /*00f0*/  DFMA R2, -R6, R4, 1 ;  /* 0x3ff000000602742b */ /* 0x000fd00000000104 */
[----:B------:R-:W-:Y:S01]  /*0100*/  DFMA R2, R4, R2, R4 ;  /* 0x000000020402722b */ /* 0x000fe20000000004 */
[----:B------:R-:W3:Y:S01]  /*0110*/  S2R R4, SR_TID.X ;  /* 0x0000000000047919 */ /* 0x000ee20000002100 */
[----:B------:R-:W-:-:S06]  /*0120*/  MOV R5, RZ ;  /* 0x000000ff00057202 */ /* 0x000fcc0000000f00 */
[----:B0-----:R-:W-:-:S08]  /*0130*/  DMUL R8, R2, UR6 ;  /* 0x0000000602087c28 */ /* 0x001fd00008000000 */
[----:B------:R-:W-:-:S08]  /*0140*/  DFMA R10, -R6, R8, UR6 ;  /* 0x00000006060a7e2b */ /* 0x000fd00008000108 */
[----:B------:R-:W-:-:S10]  /*0150*/  DFMA R2, R2, R10, R8 ;  /* 0x0000000a0202722b */ /* 0x000fd40000000008 */
[----:B------:R-:W-:Y:S01]  /*0160*/  FFMA R0, RZ, R7, R3 ;  /* 0x00000007ff007223 */ /* 0x000fe20000000003 */
[----:B---3--:R-:W-:-:S04]  /*0170*/  IMAD.WIDE.U32 R54, R41, UR4, R4 ;  /* 0x0000000429367c25 */ /* 0x008fc8000f8e0004 */
[----:B------:R-:W-:Y:S01]  /*0180*/  FSETP.GT.AND P0, PT, |R0|, 1.469367938527859385e-39, PT ;  /* 0x001000000000780b */ /* 0x000fe20003f04200 */
[----:B----4-:R-:W-:-:S12]  /*0190*/  IMAD.WIDE.U32 R40, R41, UR5, RZ ;  /* 0x0000000529287c25 */ /* 0x010fd8000f8e00ff */
[----:B------:R-:W-:Y:S05]  /*01a0*/  @P0 BRA P1, `(.L_x_0) ;  /* 0x0000000000240947 */ /* 0x000fea0000800000 */
[----:B------:R-:W0:Y:S01]  /*01b0*/  LDCU.64 UR4, c[0x0][0x3b0] ;  /* 0x00007600ff0477ac */ /* 0x000e220008000a00 */
[----:B------:R-:W-:Y:S01]  /*01c0*/  IMAD.MOV.U32 R12, RZ, RZ, R6 ;  /* 0x000000ffff0c7224 */ /* 0x000fe200078e0006 */
[----:B------:R-:W-:Y:S01]  /*01d0*/  MOV R26, 0x220 ;  /* 0x00000220001a7802 */ /* 0x000fe20000000f00 */
[----:B------:R-:W-:Y:S02]  /*01e0*/  IMAD.MOV.U32 R13, RZ, RZ, R7 ;  /* 0x000000ffff0d7224 */ /* 0x000fe400078e0007 */
[----:B0-----:R-:W-:Y:S01]  /*01f0*/  IMAD.U32 R62, RZ, RZ, UR4 ;  /* 0x00000004ff3e7e24 */ /* 0x001fe2000f8e00ff */
[----:B------:R-:W-:-:S07]  /*0200*/  MOV R63, UR5 ;  /* 0x00000005003f7c02 */ /* 0x000fce0008000f00 */
[----:B------:R-:W-:Y:S05]  /*0210*/  CALL.REL.NOINC `($__internal_0_$__cuda_sm20_div_rn_f64_full) ;  /* 0x0000008000bc7944 */ /* 0x000fea0003c00000 */
[----:B------:R-:W-:Y:S01]  /*0220*/  IMAD.MOV.U32 R2, RZ, RZ, R12 ;  /* 0x000000ffff027224 */ /* 0x000fe200078e000c */
[----:B------:R-:W-:-:S07]  /*0230*/  MOV R3, R13 ;  /* 0x0000000d00037202 */ /* 0x000fce0000000f00 */
.L_x_0:
[----:B------:R-:W0:Y:S01]  /*0240*/  MUFU.RSQ64H R9, R3 ;  /* 0x0000000300097308 */ /* 0x000e220000001c00 */
[----:B------:R-:W-:Y:S01]  /*0250*/  VIADD R8, R3, 0xfcb00000 ;  /* 0xfcb0000003087836 */ /* 0x000fe20000000000 */
[----:B------:R-:W1:Y:S01]  /*0260*/  LDC.64 R12, c[0x0][0x3a8] ;  /* 0x0000ea00ff0c7b82 */ /* 0x000e620000000a00 */
[----:B------:R-:W-:Y:S01]  /*0270*/  IMAD.MOV.U32 R10, RZ, RZ, 0x0 ;  /* 0x00000000ff0a7424 */ /* 0x000fe200078e00ff */
[----:B------:R-:W-:Y:S01]  /*0280*/  MOV R11, 0x3fd80000 ;  /* 0x3fd80000000b7802 */ /* 0x000fe20000000f00 */
[----:B------:R-:W-:Y:S01]  /*0290*/  BSSY.RECONVERGENT B0, `(.L_x_1) ;  /* 0x0000015000007945 */ /* 0x000fe20003800200 */
[----:B------:R-:W-:-:S04]  /*02a0*/  ISETP.GE.U32.AND P0, PT, R8, 0x7ca00000, PT ;  /* 0x7ca000000800780c */ /* 0x000fc80003f06070 */
[----:B------:R-:W2:Y:S01]  /*02b0*/  LDC.64 R14, c[0x0][0x3a0] ;  /* 0x0000e800ff0e7b82 */ /* 0x000ea20000000a00 */
[----:B0-----:R-:W-:-:S08]  /*02c0*/  DMUL R4, R8, R8 ;  /* 0x0000000808047228 */ /* 0x001fd00000000000 */
[----:B------:R-:W-:-:S08]  /*02d0*/  DFMA R4, -R4, R2, 1 ;  /* 0x3ff000000404742b */ /* 0x000fd00000000102 */
[----:B------:R-:W-:Y:S02]  /*02e0*/  DFMA R10, R4, R10, 0.5 ;  /* 0x3fe00000040a742b */ /* 0x000fe4000000000a */
[----:B------:R-:W-:-:S08]  /*02f0*/  DMUL R4, R8, R4 ;  /* 0x0000000408047228 */ /* 0x000fd00000000000 */
[----:B------:R-:W-:Y:S02]  /*0300*/  DFMA R16, R10, R4, R8 ;  /* 0x000000040a10722b */ /* 0x000fe40000000008 */
[----:B-1----:R-:W-:-:S06]  /*0310*/  DMUL R4, R12, -0.5 ;  /* 0xbfe000000c047828 */ /* 0x002fcc0000000000 */
[----:B------:R-:W-:Y:S02]  /*0320*/  DMUL R18, R16, R2 ;  /* 0x0000000210127228 */ /* 0x000fe40000000000 */
[----:B--2---:R-:W-:Y:S01]  /*0330*/  DFMA R4, R4, R12, R14 ;  /* 0x0000000c0404722b */ /* 0x004fe2000000000e */
[----:B------:R-:W-:Y:S02]  /*0340*/  VIADD R11, R17, 0xfff00000 ;  /* 0xfff00000110b7836 */ /* 0x000fe40000000000 */
[----:B------:R-:W-:-:S03]  /*0350*/  IMAD.MOV.U32 R10, RZ, RZ, R16 ;  /* 0x000000ffff0a7224 */ /* 0x000fc600078e0010 */
[----:B------:R-:W-:Y:S02]  /*0360*/  DFMA R12, R18, -R18, R2 ;  /* 0x80000012120c722b */ /* 0x000fe40000000002 */
[----:B------:R-:W-:-:S06]  /*0370*/  DMUL R52, R4, R2 ;  /* 0x0000000204347228 */ /* 0x000fcc0000000000 */
[----:B------:R-:W-:Y:S01]  /*0380*/  DFMA R50, R12, R10, R18 ;  /* 0x0000000a0c32722b */ /* 0x000fe20000000012 */
[----:B------:R-:W-:Y:S10]  /*0390*/  @!P0 BRA `(.L_x_2) ;  /* 0x0000000000108947 */ /* 0x000ff40003800000 */
[----:B------:R-:W-:Y:S01]  /*03a0*/  MOV R4, R2 ;  /* 0x0000000200047202 */ /* 0x000fe20000000f00 */
[----:B------:R-:W-:Y:S01]  /*03b0*/  IMAD.MOV.U32 R5, RZ, RZ, R3 ;  /* 0x000000ffff057224 */ /* 0x000fe200078e0003 */
[----:B------:R-:W-:-:S07]  /*03c0*/  MOV R0, 0x3e0 ;  /* 0x000003e000007802 */ /* 0x000fce0000000f00 */
[----:B------:R-:W-:Y:S05]  /*03d0*/  CALL.REL.NOINC `($__internal_1_$__cuda_sm20_dsqrt_rn_f64_mediumpath_v1) ;  /* 0x0000008400c47944 */ /* 0x000fea0003c00000 */
.L_x_2:
[----:B------:R-:W-:Y:S05]  /*03e0*/  BSYNC.RECONVERGENT B0 ;  /* 0x0000000000007941 */ /* 0x000fea0003800200 */
.L_x_1:
[----:B------:R-:W0:Y:S01]  /*03f0*/  LDC.64 R2, c[0x0][0x3b0] ;  /* 0x0000ec00ff027b82 */ /* 0x000e220000000a00 */
[----:B------:R-:W1:Y:S01]  /*0400*/  LDCU.128 UR8, c[0x0][0x3a0] ;  /* 0x00007400ff0877ac */ /* 0x000e620008000c00 */
[----:B------:R-:W-:Y:S01]  /*0410*/  IMAD.MOV.U32 R4, RZ, RZ, 0x652b82fe ;  /* 0x652b82feff047424 */ /* 0x000fe200078e00ff */
[----:B------:R-:W-:Y:S01]  /*0420*/  MOV R5, 0x3ff71547 ;  /* 0x3ff7154700057802 */ /* 0x000fe20000000f00 */
[----:B------:R-:W-:Y:S01]  /*0430*/  IMAD.WIDE.U32 R12, R54, -0x326172a9, RZ ;  /* 0xcd9e8d57360c7825 */ /* 0x000fe200078e00ff */
[----:B------:R-:W2:Y:S01]  /*0440*/  LDCU.64 UR6, c[0x0][0x3c8] ;  /* 0x00007900ff0677ac */ /* 0x000ea20008000a00 */
[----:B------:R-:W-:Y:S01]  /*0450*/  UMOV UR4, 0xfefa39ef ;  /* 0xfefa39ef00047882 */ /* 0x000fe20000000000 */
[----:B------:R-:W-:Y:S01]  /*0460*/  UMOV UR5, 0x3fe62e42 ;  /* 0x3fe62e4200057882 */ /* 0x000fe20000000000 */
[----:B------:R-:W-:Y:S01]  /*0470*/  UMOV UR12, 0x55555511 ;  /* 0x55555511000c7882 */ /* 0x000fe20000000000 */
[----:B------:R-:W-:Y:S01]  /*0480*/  UMOV UR13, 0x3fc55555 ;  /* 0x3fc55555000d7882 */ /* 0x000fe20000000000 */
[----:B------:R-:W-:Y:S01]  /*0490*/  UMOV UR14, 0xb ;  /* 0x0000000b000e7882 */ /* 0x000fe20000000000 */
[----:B------:R-:W-:Y:S01]  /*04a0*/  UMOV UR15, 0x3fe00000 ;  /* 0x3fe00000000f7882 */ /* 0x000fe20000000000 */
[----:B------:R-:W3:Y:S01]  /*04b0*/  LDCU.64 UR34, c[0x0][0x380] ;  /* 0x00007000ff2277ac */ /* 0x000ee20008000a00 */
[----:B------:R-:W4:Y:S01]  /*04c0*/  LDCU UR28, c[0x0][0x388] ;  /* 0x00007100ff1c77ac */ /* 0x000f220008000800 */
[----:B-1----:R-:W-:Y:S01]  /*04d0*/  DMUL R50, R50, UR10 ;  /* 0x0000000a32327c28 */ /* 0x002fe20008000000 */
[----:B--2---:R-:W-:Y:S01]  /*04e0*/  LOP3.LUT R14, R13, UR6, RZ, 0x3c, !PT ;  /* 0x000000060d0e7c12 */ /* 0x004fe2000f8e3cff */
[----:B0-----:R-:W-:Y:S01]  /*04f0*/  DMUL R2, R2, -UR8 ;  /* 0x8000000802027c28 */ /* 0x001fe20008000000 */
[----:B------:R-:W-:Y:S01]  /*0500*/  UMOV UR8, 0x69ce2bdf ;  /* 0x69ce2bdf00087882 */ /* 0x000fe20000000000 */
[----:B------:R-:W-:Y:S01]  /*0510*/  UMOV UR9, 0x3e5ade15 ;  /* 0x3e5ade1500097882 */ /* 0x000fe20000000000 */
[----:B------:R-:W-:Y:S01]  /*0520*/  LOP3.LUT R16, R55, UR7, RZ, 0x3c, !PT ;  /* 0x0000000737107c12 */ /* 0x000fe2000f8e3cff */
[----:B------:R-:W-:Y:S01]  /*0530*/  UIADD3 UR16, UPT, UPT, UR7, -0x4498517b, URZ ;  /* 0xbb67ae8507107890 */ /* 0x000fe2000fffe0ff */
[----:B------:R-:W-:Y:S01]  /*0540*/  IMAD.WIDE.U32 R14, R14, -0x2daee0ad, RZ ;  /* 0xd2511f530e0e7825 */ /* 0x000fe200078e00ff */
[----:B------:R-:W-:-:S02]  /*0550*/  UIADD3 UR17, UPT, UPT, UR6, -0x61c88647, URZ ;  /* 0x9e3779b906117890 */ /* 0x000fc4000fffe0ff */
[----:B------:R-:W-:Y:S01]  /*0560*/  DFMA R4, R2, R4, 6.75539944105574400000e+15 ;  /* 0x433800000204742b */ /* 0x000fe20000000004 */
[----:B------:R-:W-:Y:S01]  /*0570*/  IMAD.WIDE.U32 R16, R16, -0x326172a9, RZ ;  /* 0xcd9e8d5710107825 */ /* 0x000fe200078e00ff */
[----:B------:R-:W-:Y:S01]  /*0580*/  LOP3.LUT R18, R15, UR16, RZ, 0x3c, !PT ;  /* 0x000000100f127c12 */ /* 0x000fe2000f8e3cff */
[----:B------:R-:W-:Y:S01]  /*0590*/  UIADD3 UR18, UPT, UPT, UR6, 0x3c6ef372, URZ ;  /* 0x3c6ef37206127890 */ /* 0x000fe2000fffe0ff */
[----:B------:R-:W-:Y:S01]  /*05a0*/  FSETP.GEU.AND P1, PT, |R3|, 4.1917929649353027344, PT ;  /* 0x4086232b0300780b */ /* 0x000fe20003f2e200 */
[----:B------:R-:W-:Y:S01]  /*05b0*/  UIADD3 UR19, UPT, UPT, UR7, 0x76cf5d0a, URZ ;  /* 0x76cf5d0a07137890 */ /* 0x000fe2000fffe0ff */
[----:B------:R-:W-:Y:S01]  /*05c0*/  LOP3.LUT R12, R12, UR17, R17, 0x96, !PT ;  /* 0x000000110c0c7c12 */ /* 0x000fe2000f8e9611 */
[----:B------:R-:W-:Y:S01]  /*05d0*/  IMAD.WIDE.U32 R18, R18, -0x326172a9, RZ ;  /* 0xcd9e8d5712127825 */ /* 0x000fe200078e00ff */
[----:B------:R-:W-:Y:S01]  /*05e0*/  DADD R8, R4, -6.75539944105574400000e+15 ;  /* 0xc338000004087429 */ /* 0x000fe20000000000 */
[----:B------:R-:W-:Y:S01]  /*05f0*/  UIADD3 UR20, UPT, UPT, UR7, 0x32370b8f, URZ ;  /* 0x32370b8f07147890 */ /* 0x000fe2000fffe0ff */
[----:B---3--:R-:W-:Y:S01]  /*0600*/  ISETP.GE.U32.AND P0, PT, R54, UR34, PT ;  /* 0x0000002236007c0c */ /* 0x008fe2000bf06070 */
[----:B------:R-:W-:Y:S01]  /*0610*/  IMAD.WIDE.U32 R12, R12, -0x2daee0ad, RZ ;  /* 0xd2511f530c0c7825 */ /* 0x000fe200078e00ff */
[----:B------:R-:W-:Y:S01]  /*0620*/  LOP3.LUT R15, R16, UR18, R19, 0x96, !PT ;  /* 0x00000012100f7c12 */ /* 0x000fe2000f8e9613 */
[----:B------:R-:W-:Y:S01]  /*0630*/  UIADD3 UR21, UPT, UPT, UR6, -0x255992d5, URZ ;  /* 0xdaa66d2b06157890 */ /* 0x000fe2000fffe0ff */
[----:B------:R-:W-:Y:S01]  /*0640*/  ISETP.GE.AND.EX P0, PT, R55, UR35, PT, P0 ;  /* 0x0000002337007c0c */ /* 0x000fe2000bf06300 */
[----:B------:R-:W-:Y:S01]  /*0650*/  UIADD3 UR22, UPT, UPT, UR6, 0x78dde6e4, URZ ;  /* 0x78dde6e406167890 */ /* 0x000fe2000fffe0ff */
[----:B------:R-:W-:Y:S01]  /*0660*/  DFMA R10, R8, -UR4, R2 ;  /* 0x80000004080a7c2b */ /* 0x000fe20008000002 */
[----:B------:R-:W-:Y:S01]  /*0670*/  UMOV UR4, 0x3b39803f ;  /* 0x3b39803f00047882 */ /* 0x000fe20000000000 */
[----:B------:R-:W-:Y:S01]  /*0680*/  UMOV UR5, 0x3c7abc9e ;  /* 0x3c7abc9e00057882 */ /* 0x000fe20000000000 */
[----:B------:R-:W-:Y:S01]  /*0690*/  LOP3.LUT R16, R14, UR19, R13, 0x96, !PT ;  /* 0x000000130e107c12 */ /* 0x000fe2000f8e960d */
[----:B------:R-:W-:Y:S01]  /*06a0*/  IMAD.WIDE.U32 R14, R15, -0x2daee0ad, RZ ;  /* 0xd2511f530f0e7825 */ /* 0x000fe200078e00ff */
[----:B------:R-:W-:-:S02]  /*06b0*/  UIADD3 UR23, UPT, UPT, UR7, -0x126145ec, URZ ;  /* 0xed9eba1407177890 */ /* 0x000fc4000fffe0ff */
[----:B------:R-:W-:Y:S01]  /*06c0*/  UIADD3 UR25, UPT, UPT, UR7, -0x56f99767, URZ ;  /* 0xa906689907197890 */ /* 0x000fe2000fffe0ff */
[----:B------:R-:W-:Y:S01]  /*06d0*/  DFMA R8, R8, -UR4, R10 ;  /* 0x8000000408087c2b */ /* 0x000fe2000800000a */
[----:B------:R-:W-:Y:S01]  /*06e0*/  UMOV UR4, 0x62401315 ;  /* 0x6240131500047882 */ /* 0x000fe20000000000 */
[----:B------:R-:W-:Y:S01]  /*06f0*/  IMAD.MOV.U32 R10, RZ, RZ, -0x35dec16 ;  /* 0xfca213eaff0a7424 */ /* 0x000fe200078e00ff */
[----:B------:R-:W-:Y:S01]  /*0700*/  UMOV UR5, 0x3ec71dee ;  /* 0x3ec71dee00057882 */ /* 0x000fe20000000000 */
[----:B------:R-:W-:Y:S01]  /*0710*/  IMAD.MOV.U32 R11, RZ, RZ, 0x3e928af3 ;  /* 0x3e928af3ff0b7424 */ /* 0x000fe200078e00ff */
[----:B------:R-:W-:Y:S01]  /*0720*/  LOP3.LUT R19, R12, UR20, R15, 0x96, !PT ;  /* 0x000000140c137c12 */ /* 0x000fe2000f8e960f */
[----:B------:R-:W-:Y:S01]  /*0730*/  IMAD.WIDE.U32 R16, R16, -0x326172a9, RZ ;  /* 0xcd9e8d5710107825 */ /* 0x000fe200078e00ff */
[----:B------:R-:W-:Y:S02]  /*0740*/  UIADD3 UR24, UPT, UPT, UR6, 0x1715609d, URZ ;  /* 0x1715609d06187890 */ /* 0x000fe4000fffe0ff */
[----:B------:R-:W-:Y:S01]  /*0750*/  UIADD3 UR27, UPT, UPT, UR7, 0x646e171e, URZ ;  /* 0x646e171e071b7890 */ /* 0x000fe2000fffe0ff */
[----:B------:R-:W-:Y:S01]  /*0760*/  DFMA R10, R8, UR8, R10 ;  /* 0x00000008080a7c2b */ /* 0x000fe2000800000a */
[----:B------:R-:W-:Y:S01]  /*0770*/  LOP3.LUT R12, R18, UR21, R17, 0x96, !PT ;  /* 0x00000015120c7c12 */ /* 0x000fe2000f8e9611 */
[----:B------:R-:W-:Y:S01]  /*0780*/  IMAD.WIDE.U32 R18, R19, -0x326172a9, RZ ;  /* 0xcd9e8d5713127825 */ /* 0x000fe200078e00ff */
[----:B------:R-:W-:-:S02]  /*0790*/  UIADD3 UR26, UPT, UPT, UR6, -0x4ab325aa, URZ ;  /* 0xb54cda56061a7890 */ /* 0x000fc4000fffe0ff */
[----:B------:R-:W-:Y:S01]  /*07a0*/  UIADD3 UR29, UPT, UPT, UR6, 0x5384540f, URZ ;  /* 0x5384540f061d7890 */ /* 0x000fe2000fffe0ff */
[----:B------:R-:W-:Y:S01]  /*07b0*/  IMAD.WIDE.U32 R12, R12, -0x2daee0ad, RZ ;  /* 0xd2511f530c0c7825 */ /* 0x000fe200078e00ff */
[----:B------:R-:W-:Y:S01]  /*07c0*/  LOP3.LUT R15, R16, UR22, R19, 0x96, !PT ;  /* 0x00000016100f7c12 */ /* 0x000fe2000f8e9613 */
[C---:B------:R-:W-:Y:S01]  /*07d0*/  DFMA R10, R8.reuse, R10, UR4 ;  /* 0x00000004080a7e2b */ /* 0x040fe2000800000a */
[----:B------:R-:W-:Y:S01]  /*07e0*/  UMOV UR4, 0x7c89eb71 ;  /* 0x7c89eb7100047882 */ /* 0x000fe20000000000 */
[----:B------:R-:W-:Y:S01]  /*07f0*/  UMOV UR5, 0x3efa0199 ;  /* 0x3efa019900057882 */ /* 0x000fe20000000000 */
[----:B------:R-:W-:Y:S01]  /*0800*/  LOP3.LUT R16, R14, UR23, R13, 0x96, !PT ;  /* 0x000000170e107c12 */ /* 0x000fe2000f8e960d */
[----:B------:R-:W-:Y:S01]  /*0810*/  IMAD.WIDE.U32 R14, R15, -0x2daee0ad, RZ ;  /* 0xd2511f530f0e7825 */ /* 0x000fe200078e00ff */
[----:B------:R-:W-:Y:S02]  /*0820*/  UIADD3 UR30, UPT, UPT, UR7, 0x1fd5c5a3, URZ ;  /* 0x1fd5c5a3071e7890 */ /* 0x000fe4000fffe0ff */
[----:B------:R-:W-:Y:S01]  /*0830*/  UIADD3 UR32, UPT, UPT, UR6, -0xe443238, URZ ;  /* 0xf1bbcdc806207890 */ /* 0x000fe2000fffe0ff */
[C---:B------:R-:W-:Y:S01]  /*0840*/  DFMA R10, R8.reuse, R10, UR4 ;  /* 0x00000004080a7e2b */ /* 0x040fe2000800000a */
[----:B------:R-:W-:Y:S01]  /*0850*/  UMOV UR4, 0x14761f65 ;  /* 0x14761f6500047882 */ /* 0x000fe20000000000 */
[----:B------:R-:W-:Y:S01]  /*0860*/  UMOV UR5, 0x3f2a01a0 ;  /* 0x3f2a01a000057882 */ /* 0x000fe20000000000 */
[----:B------:R-:W-:Y:S01]  /*0870*/  IMAD.WIDE.U32 R16, R16, -0x326172a9, RZ ;  /* 0xcd9e8d5710107825 */ /* 0x000fe200078e00ff */
[----:B------:R-:W-:Y:S01]  /*0880*/  LOP3.LUT R19, R12, UR25, R15, 0x96, !PT ;  /* 0x000000190c137c12 */ /* 0x000fe2000f8e960f */
[----:B------:R-:W-:Y:S01]  /*0890*/  UIADD3 UR33, UPT, UPT, UR7, -0x24c28bd8, URZ ;  /* 0xdb3d742807217890 */ /* 0x000fe2000fffe0ff */
[----:B------:R-:W0:Y:S02]  /*08a0*/  LDCU.64 UR8, c[0x0][0x358] ;  /* 0x00006b00ff0877ac */ /* 0x000e240008000a00 */
[----:B------:R-:W-:Y:S01]  /*08b0*/  DFMA R10, R8, R10, UR4 ;  /* 0x00000004080a7e2b */ /* 0x000fe2000800000a */
[----:B------:R-:W-:Y:S01]  /*08c0*/  LOP3.LUT R12, R18, UR24, R17, 0x96, !PT ;  /* 0x00000018120c7c12 */ /* 0x000fe2000f8e9611 */
[----:B------:R-:W-:Y:S01]  /*08d0*/  IMAD.WIDE.U32 R18, R19, -0x326172a9, RZ ;  /* 0xcd9e8d5713127825 */ /* 0x000fe200078e00ff */
[----:B------:R-:W-:Y:S01]  /*08e0*/  UMOV UR4, 0x1852b7af ;  /* 0x1852b7af00047882 */ /* 0x000fe20000000000 */
[----:B------:R-:W-:Y:S01]  /*08f0*/  UMOV UR5, 0x3f56c16c ;  /* 0x3f56c16c00057882 */ /* 0x000fe20000000000 */
[----:B------:R-:W1:Y:S01]  /*0900*/  LDCU UR31, c[0x0][0x388] ;  /* 0x00007100ff1f77ac */ /* 0x000e620008000800 */
[----:B------:R-:W-:-:S02]  /*0910*/  IMAD.WIDE.U32 R12, R12, -0x2daee0ad, RZ ;  /* 0xd2511f530c0c7825 */ /* 0x000fc400078e00ff */
[----:B------:R-:W-:Y:S01]  /*0920*/  DFMA R10, R8, R10, UR4 ;  /* 0x00000004080a7e2b */ /* 0x000fe2000800000a */
[----:B------:R-:W-:Y:S01]  /*0930*/  UMOV UR4, 0x11122322 ;  /* 0x1112232200047882 */ /* 0x000fe20000000000 */
[----:B------:R-:W-:Y:S01]  /*0940*/  UMOV UR5, 0x3f811111 ;  /* 0x3f81111100057882 */ /* 0x000fe20000000000 */
[----:B------:R-:W-:Y:S02]  /*0950*/  LOP3.LUT R17, R14, UR27, R13, 0x96, !PT ;  /* 0x0000001b0e117c12 */ /* 0x000fe4000f8e960d */
[----:B------:R-:W-:-:S03]  /*0960*/  LOP3.LUT R14, R16, UR26, R19, 0x96, !PT ;  /* 0x0000001a100e7c12 */ /* 0x000fc6000f8e9613 */
[----:B------:R-:W-:Y:S01]  /*0970*/  DFMA R10, R8, R10, UR4 ;  /* 0x00000004080a7e2b */ /* 0x000fe2000800000a */
[----:B------:R-:W-:Y:S01]  /*0980*/  UMOV UR4, 0x555502a1 ;  /* 0x555502a100047882 */ /* 0x000fe20000000000 */
[----:B------:R-:W-:Y:S01]  /*0990*/  UMOV UR5, 0x3fa55555 ;  /* 0x3fa5555500057882 */ /* 0x000fe20000000000 */
[----:B------:R-:W-:-:S04]  /*09a0*/  IMAD.WIDE.U32 R16, R17, -0x326172a9, RZ ;  /* 0xcd9e8d5711107825 */ /* 0x000fc800078e00ff */
[----:B------:R-:W-:Y:S01]  /*09b0*/  IMAD.WIDE.U32 R14, R14, -0x2daee0ad, RZ ;  /* 0xd2511f530e0e7825 */ /* 0x000fe200078e00ff */
[C---:B------:R-:W-:Y:S01]  /*09c0*/  DFMA R10, R8.reuse, R10, UR4 ;  /* 0x00000004080a7e2b */ /* 0x040fe2000800000a */
[----:B------:R-:W-:Y:S01]  /*09d0*/  LOP3.LUT R13, R18, UR29, R17, 0x96, !PT ;  /* 0x0000001d120d7c12 */ /* 0x000fe2000f8e9611 */
[----:B------:R-:W-:Y:S02]  /*09e0*/  UIADD3 UR5, UPT, UPT, UR6, -0x700cb87f, URZ ;  /* 0x8ff3478106057890 */ /* 0x000fe4000fffe0ff */
[----:B------:R-:W-:Y:S01]  /*09f0*/  LOP3.LUT R18, R12, UR30, R15, 0x96, !PT ;  /* 0x0000001e0c127c12 */ /* 0x000fe2000f8e960f */
[----:B------:R-:W-:Y:S01]  /*0a00*/  UIADD3 UR6, UPT, UPT, UR7, -0x695add53, URZ ;  /* 0x96a522ad07067890 */ /* 0x000fe2000fffe0ff */
[----:B------:R-:W-:Y:S02]  /*0a10*/  IMAD.WIDE.U32 R12, R13, -0x2daee0ad, RZ ;  /* 0xd2511f530d0c7825 */ /* 0x000fe400078e00ff */
[----:B------:R-:W-:Y:S01]  /*0a20*/  DFMA R10, R8, R10, UR12 ;  /* 0x0000000c080a7e2b */ /* 0x000fe2000800000a */
[----:B------:R-:W2:Y:S01]  /*0a30*/  LDCU.64 UR12, c[0x0][0x3c8] ;  /* 0x00007900ff0c77ac */ /* 0x000ea20008000a00 */
[----:B------:R-:W-:Y:S01]  /*0a40*/  IMAD.WIDE.U32 R18, R18, -0x326172a9, RZ ;  /* 0xcd9e8d5712127825 */ /* 0x000fe200078e00ff */
[----:B------:R-:W-:-:S04]  /*0a50*/  LOP3.LUT R14, R14, UR33, R13, 0x96, !PT ;  /* 0x000000210e0e7c12 */ /* 0x000fc8000f8e960d */
[----:B------:R-:W-:Y:S01]  /*0a60*/  LOP3.LUT R16, R16, UR32, R19, 0x96, !PT ;  /* 0x0000002010107c12 */ /* 0x000fe2000f8e9613 */
[C---:B------:R-:W-:Y:S01]  /*0a70*/  DFMA R10, R8.reuse, R10, UR14 ;  /* 0x0000000e080a7e2b */ /* 0x040fe2000800000a */
[----:B------:R-:W-:Y:S01]  /*0a80*/  IMAD.HI.U32 R13, R14, -0x326172a9, RZ ;  /* 0xcd9e8d570e0d7827 */ /* 0x000fe200078e00ff */
[----:B------:R-:W3:Y:S04]  /*0a90*/  LDCU.64 UR14, c[0x0][0x3c8] ;  /* 0x00007900ff0e77ac */ /* 0x000ee80008000a00 */
[----:B------:R-:W-:Y:S02]  /*0aa0*/  LOP3.LUT R47, R18, UR5, R13, 0x96, !PT ;  /* 0x00000005122f7c12 */ /* 0x000fe4000f8e960d */
[----:B------:R-:W-:-:S08]  /*0ab0*/  DFMA R10, R8, R10, 1 ;  /* 0x3ff00000080a742b */ /* 0x000fd0000000000a */
[----:B------:R-:W-:Y:S01]  /*0ac0*/  DFMA R10, R8, R10, 1 ;  /* 0x3ff00000080a742b */ /* 0x000fe2000000000a */
[----:B------:R-:W-:-:S05]  /*0ad0*/  IMAD.HI.U32 R9, R16, -0x2daee0ad, RZ ;  /* 0xd2511f5310097827 */ /* 0x000fca00078e00ff */
[----:B------:R-:W-:-:S04]  /*0ae0*/  LOP3.LUT R9, R12, UR6, R9, 0x96, !PT ;  /* 0x000000060c097c12 */ /* 0x000fc8000f8e9609 */
[----:B------:R-:W-:Y:S01]  /*0af0*/  LEA R61, R4, R11, 0x14 ;  /* 0x0000000b043d7211 */ /* 0x000fe200078ea0ff */
[----:B------:R-:W-:Y:S01]  /*0b00*/  IMAD.MOV.U32 R60, RZ, RZ, R10 ;  /* 0x000000ffff3c7224 */ /* 0x000fe200078e000a */
[----:B01234-:R-:W-:Y:S06]  /*0b10*/  @!P1 BRA `(.L_x_3) ;  /* 0x0000000000349947 */ /* 0x01ffec0003800000 */
[----:B------:R-:W-:Y:S01]  /*0b20*/  FSETP.GEU.AND P2, PT, |R3|, 4.2275390625, PT ;  /* 0x408748000300780b */ /* 0x000fe20003f4e200 */
[C---:B------:R-:W-:Y:S02]  /*0b30*/  DADD R12, R2.reuse, +INF ;  /* 0x7ff00000020c7429 */ /* 0x040fe40000000000 */
[----:B------:R-:W-:-:S08]  /*0b40*/  DSETP.GEU.AND P1, PT, R2, RZ, PT ;  /* 0x000000ff0200722a */ /* 0x000fd00003f2e000 */
[----:B------:R-:W-:Y:S02]  /*0b50*/  FSEL R60, R12, RZ, P1 ;  /* 0x000000ff0c3c7208 */ /* 0x000fe40000800000 */
[----:B------:R-:W-:Y:S01]  /*0b60*/  FSEL R61, R13, RZ, P1 ;  /* 0x000000ff0d3d7208 */ /* 0x000fe20000800000 */
[----:B------:R-:W-:Y:S06]  /*0b70*/  @P2 BRA `(.L_x_3) ;  /* 0x00000000001c2947 */ /* 0x000fec0003800000 */
[----:B------:R-:W-:Y:S01]  /*0b80*/  LEA.HI R0, R4, R4, RZ, 0x1 ;  /* 0x0000000404007211 */ /* 0x000fe200078f08ff */
[----:B------:R-:W-:-:S03]  /*0b90*/  IMAD.MOV.U32 R60, RZ, RZ, RZ ;  /* 0x000000ffff3c7224 */ /* 0x000fc600078e00ff */
[----:B------:R-:W-:-:S04]  /*0ba0*/  SHF.R.S32.HI R3, RZ, 0x1, R0 ;  /* 0x00000001ff037819 */ /* 0x000fc80000011400 */
[----:B------:R-:W-:Y:S01]  /*0bb0*/  LEA R11, R3, R11, 0x14 ;  /* 0x0000000b030b7211 */ /* 0x000fe200078ea0ff */
[----:B------:R-:W-:-:S05]  /*0bc0*/  IMAD.IADD R4, R4, 0x1, -R3 ;  /* 0x0000000104047824 */ /* 0x000fca00078e0a03 */
[----:B------:R-:W-:-:S06]  /*0bd0*/  LEA R61, R4, 0x3ff00000, 0x14 ;  /* 0x3ff00000043d7811 */ /* 0x000fcc00078ea0ff */
[----:B------:R-:W-:-:S11]  /*0be0*/  DMUL R60, R10, R60 ;  /* 0x0000003c0a3c7228 */ /* 0x000fd60000000000 */
.L_x_3:
[----:B------:R-:W-:Y:S01]  /*0bf0*/  BSSY.RECONVERGENT B0, `(.L_x_4) ;  /* 0x000078c000007945 */ /* 0x000fe20003800200 */
[----:B------:R-:W-:Y:S02]  /*0c00*/  CS2R R58, SRZ ;  /* 0x00000000003a7805 */ /* 0x000fe4000001ff00 */
[----:B------:R-:W-:Y:S01]  /*0c10*/  CS2R R56, SRZ ;  /* 0x0000000000387805 */ /* 0x000fe2000001ff00 */
[----:B------:R-:W-:Y:S06]  /*0c20*/  @P0 BRA `(.L_x_5) ;  /* 0x0000007800200947 */ /* 0x000fec0003800000 */
[----:B------:R-:W0:Y:S01]  /*0c30*/  LDC R8, c[0x0][0x3bc] ;  /* 0x0000ef00ff087b82 */ /* 0x000e220000000800 */
[----:B------:R-:W-:Y:S01]  /*0c40*/  IMAD.MOV.U32 R0, RZ, RZ, R9 ;  /* 0x000000ffff007224 */ /* 0x000fe200078e0009 */
[----:B------:R-:W-:Y:S01]  /*0c50*/  MOV R48, R54 ;  /* 0x0000003600307202 */ /* 0x000fe20000000f00 */
[----:B------:R-:W-:Y:S02]  /*0c60*/  IMAD R2, R14, -0x326172a9, RZ ;  /* 0xcd9e8d570e027824 */ /* 0x000fe400078e02ff */
[----:B------:R-:W-:Y:S02]  /*0c70*/  IMAD R4, R16, -0x2daee0ad, RZ ;  /* 0xd2511f5310047824 */ /* 0x000fe400078e02ff */
[----:B------:R-:W-:Y:S01]  /*0c80*/  IMAD.MOV.U32 R46, RZ, RZ, R55 ;  /* 0x000000ffff2e7224 */ /* 0x000fe200078e0037 */
[----:B0-----:R-:W-:-:S13]  /*0c90*/  ISETP.GT.AND P0, PT, R8, 0x1, PT ;  /* 0x000000010800780c */ /* 0x001fda0003f04270 */
[----:B------:R-:W-:Y:S05]  /*0ca0*/  @P0 BRA `(.L_x_6) ;  /* 0x0000002c00580947 */ /* 0x000fea0003800000 */
[----:B------:R-:W-:Y:S02]  /*0cb0*/  HFMA2 R72, -RZ, RZ, 0, 0 ;  /* 0x00000000ff487431 */ /* 0x000fe400000001ff */
[----:B------:R-:W-:Y:S01]  /*0cc0*/  IMAD.MOV.U32 R10, RZ, RZ, RZ ;  /* 0x000000ffff0a7224 */ /* 0x000fe200078e00ff */
[----:B------:R-:W-:Y:S01]  /*0cd0*/  CS2R R8, SRZ ;  /* 0x0000000000087805 */ /* 0x000fe2000001ff00 */
[----:B------:R-:W-:Y:S01]  /*0ce0*/  IMAD.MOV.U32 R5, RZ, RZ, RZ ;  /* 0x000000ffff057224 */ /* 0x000fe200078e00ff */
[----:B------:R-:W-:Y:S01]  /*0cf0*/  CS2R R56, SRZ ;  /* 0x0000000000387805 */ /* 0x000fe2000001ff00 */
[----:B------:R-:W-:Y:S01]  /*0d00*/  IMAD.MOV.U32 R3, RZ, RZ, RZ ;  /* 0x000000ffff037224 */ /* 0x000fe200078e00ff */
[----:B------:R-:W-:-:S07]  /*0d10*/  CS2R R58, SRZ ;  /* 0x00000000003a7805 */ /* 0x000fce000001ff00 */
.L_x_49:
[----:B------:R-:W0:Y:S01]  /*0d20*/  LDCU UR4, c[0x0][0x388] ;  /* 0x00007100ff0477ac */ /* 0x000e220008000800 */
[----:B------:R-:W-:Y:S01]  /*0d30*/  IMAD.MOV.U32 R11, RZ, RZ, RZ ;  /* 0x000000ffff0b7224 */ /* 0x000fe200078e00ff */
[----:B------:R-:W-:Y:S01]  /*0d40*/  CS2R R68, SRZ ;  /* 0x0000000000447805 */ /* 0x000fe2000001ff00 */
[----:B------:R-:W1:Y:S01]  /*0d50*/  LDCU.64 UR10, c[0x0][0x390] ;  /* 0x00007200ff0a77ac */ /* 0x000e620008000a00 */
[----:B0-----:R-:W-:-:S04]  /*0d60*/  MOV R14, UR4 ;  /* 0x00000004000e7c02 */ /* 0x001fc80008000f00 */
[----:B------:R-:W-:Y:S01]  /*0d70*/  ISETP.GE.AND P0, PT, R14, 0x4, PT ;  /* 0x000000040e00780c */ /* 0x000fe20003f06270 */
[----:B-1----:R-:W-:Y:S01]  /*0d80*/  IMAD.U32 R66, RZ, RZ, UR10 ;  /* 0x0000000aff427e24 */ /* 0x002fe2000f8e00ff */
[----:B------:R-:W-:-:S11]  /*0d90*/  MOV R67, UR11 ;  /* 0x0000000b00437c02 */ /* 0x000fd60008000f00 */
[----:B------:R-:W-:Y:S05]  /*0da0*/  @!P0 BRA `(.L_x_7) ;  /* 0x00000018000c8947 */ /* 0x000fea0003800000 */
[----:B------:R-:W-:Y:S01]  /*0db0*/  VIADD R3, R14, 0xfffffffc ;  /* 0xfffffffc0e037836 */ /* 0x000fe20000000000 */
[----:B------:R-:W-:Y:S01]  /*0dc0*/  CS2R R68, SRZ ;  /* 0x0000000000447805 */ /* 0x000fe2000001ff00 */
[----:B------:R-:W-:Y:S01]  /*0dd0*/  IMAD R71, R72, -0x2daee0ad, RZ ;  /* 0xd2511f5348477824 */ /* 0x000fe200078e02ff */
[----:B------:R-:W-:Y:S01]  /*0de0*/  MOV R66, UR10 ;  /* 0x0000000a00427c02 */ /* 0x000fe20008000f00 */
[----:B------:R-:W-:Y:S01]  /*0df0*/  IMAD.MOV.U32 R70, RZ, RZ, RZ ;  /* 0x000000ffff467224 */ /* 0x000fe200078e00ff */
[----:B------:R-:W-:Y:S01]  /*0e00*/  LEA.HI R3, R3, R72, RZ, 0x1e ;  /* 0x0000004803037211 */ /* 0x000fe200078ff0ff */
[----:B------:R-:W-:-:S04]  /*0e10*/  IMAD.U32 R67, RZ, RZ, UR11 ;  /* 0x0000000bff437e24 */ /* 0x000fc8000f8e00ff */
[----:B------:R-:W-:-:S07]  /*0e20*/  VIADD R3, R3, 0x1 ;  /* 0x0000000103037836 */ /* 0x000fce0000000000 */
.L_x_27:
[----:B------:R-:W-:Y:S01]  /*0e30*/  IADD3 R72, PT, PT, R72, 0x1, RZ ;  /* 0x0000000148487810 */ /* 0x000fe20007ffe0ff */
[----:B------:R-:W-:Y:S03]  /*0e40*/  BSSY.RECONVERGENT B1, `(.L_x_8) ;  /* 0x000000c000017945 */ /* 0x000fe60003800200 */
[C---:B------:R-:W-:Y:S01]  /*0e50*/  ISETP.NE.AND P0, PT, R72.reuse, RZ, PT ;  /* 0x000000ff4800720c */ /* 0x040fe20003f05270 */
[----:B------:R-:W-:-:S12]  /*0e60*/  IMAD.HI.U32 R11, R72, -0x2daee0ad, RZ ;  /* 0xd2511f53480b7827 */ /* 0x000fd800078e00ff */
[----:B------:R-:W-:Y:S05]  /*0e70*/  @P0 BRA `(.L_x_9) ;  /* 0x0000000000200947 */ /* 0x000fea0003800000 */
[----:B------:R-:W-:-:S05]  /*0e80*/  VIADD R9, R9, 0x1 ;  /* 0x0000000109097836 */ /* 0x000fca0000000000 */
[----:B------:R-:W-:-:S13]  /*0e90*/  ISETP.NE.AND P0, PT, R9, RZ, PT ;  /* 0x000000ff0900720c */ /* 0x000fda0003f05270 */
[----:B------:R-:W-:Y:S01]  /*0ea0*/  @!P0 VIADD R48, R48, 0x1 ;  /* 0x0000000130308836 */ /* 0x000fe20000000000 */
[----:B------:R-:W-:Y:S01]  /*0eb0*/  @!P0 IADD3 R12, PT, PT, R46, 0x1, RZ ;  /* 0x000000012e0c8810 */ /* 0x000fe20007ffe0ff */
[----:B------:R-:W-:-:S03]  /*0ec0*/  @!P0 IMAD.MOV.U32 R9, RZ, RZ, RZ ;  /* 0x000000ffff098224 */ /* 0x000fc600078e00ff */
[----:B------:R-:W-:-:S13]  /*0ed0*/  ISETP.NE.AND P1, PT, R48, RZ, !P0 ;  /* 0x000000ff3000720c */ /* 0x000fda0004725270 */
[----:B------:R-:W-:-:S05]  /*0ee0*/  @P1 IMAD.MOV R12, RZ, RZ, R46 ;  /* 0x000000ffff0c1224 */ /* 0x000fca00078e022e */
[----:B------:R-:W-:-:S07]  /*0ef0*/  @!P0 MOV R46, R12 ;  /* 0x0000000c002e8202 */ /* 0x000fce0000000f00 */
.L_x_9:
[----:B------:R-:W-:Y:S05]  /*0f00*/  BSYNC.RECONVERGENT B1 ;  /* 0x0000000000017941 */ /* 0x000fea0003800200 */
.L_x_8:
[----:B------:R-:W-:Y:S01]  /*0f10*/  IMAD.WIDE.U32 R12, R48, -0x326172a9, RZ ;  /* 0xcd9e8d57300c7825 */ /* 0x000fe200078e00ff */
[----:B------:R-:W-:Y:S01]  /*0f20*/  LOP3.LUT R11, R46, UR13, R11, 0x96, !PT ;  /* 0x0000000d2e0b7c12 */ /* 0x000fe2000f8e960b */
[----:B------:R-:W-:Y:S01]  /*0f30*/  BSSY.RECONVERGENT B1, `(.L_x_10) ;  /* 0x0000044000017945 */ /* 0x000fe20003800200 */
[----:B------:R-:W-:Y:S01]  /*0f40*/  ISETP.NE.AND P0, PT, R8, 0x1, PT ;  /* 0x000000010800780c */ /* 0x000fe20003f05270 */
[----:B------:R-:W-:Y:S01]  /*0f50*/  VIADD R71, R71, 0xd2511f53 ;  /* 0xd2511f5347477836 */ /* 0x000fe20000000000 */
[----:B------:R-:W-:Y:S01]  /*0f60*/  LOP3.LUT R14, R9, UR12, R13, 0x96, !PT ;  /* 0x0000000c090e7c12 */ /* 0x000fe2000f8e960d */
[----:B------:R-:W-:Y:S01]  /*0f70*/  IMAD.WIDE.U32 R16, R11, -0x326172a9, RZ ;  /* 0xcd9e8d570b107825 */ /* 0x000fe200078e00ff */
[----:B------:R-:W-:-:S03]  /*0f80*/  MOV R20, R2 ;  /* 0x0000000200147202 */ /* 0x000fc60000000f00 */
[----:B------:R-:W-:Y:S01]  /*0f90*/  IMAD.WIDE.U32 R14, R14, -0x2daee0ad, RZ ;  /* 0xd2511f530e0e7825 */ /* 0x000fe200078e00ff */
[----:B------:R-:W-:-:S04]  /*0fa0*/  LOP3.LUT R12, R12, UR17, R17, 0x96, !PT ;  /* 0x000000110c0c7c12 */ /* 0x000fc8000f8e9611 */
[----:B------:R-:W-:Y:S01]  /*0fb0*/  LOP3.LUT R18, R71, UR16, R15, 0x96, !PT ;  /* 0x0000001047127c12 */ /* 0x000fe2000f8e960f */
[----:B------:R-:W-:-:S04]  /*0fc0*/  IMAD.WIDE.U32 R12, R12, -0x2daee0ad, RZ ;  /* 0xd2511f530c0c7825 */ /* 0x000fc800078e00ff */
        /* <DEDUP_REMOVED lines=28> */
[----:B------:R-:W-:-:S04]  /*1190*/  IMAD.WIDE.U32 R14, R14, -0x2daee0ad, RZ ;  /* 0xd2511f530e0e7825 */ /* 0x000fc800078e00ff */
[----:B------:R-:W-:Y:S02]  /*11a0*/  IMAD.MOV.U32 R2, RZ, RZ, R16 ;  /* 0x000000ffff027224 */ /* 0x000fe400078e0010 */
[----:B------:R-:W-:Y:S01]  /*11b0*/  IMAD.MOV.U32 R16, RZ, RZ, R0 ;  /* 0x000000ffff107224 */ /* 0x000fe200078e0000 */
[----:B------:R-:W-:Y:S01]  /*11c0*/  LOP3.LUT R0, R12, UR6, R15, 0x96, !PT ;  /* 0x000000060c007c12 */ /* 0x000fe2000f8e960f */
[----:B------:R-:W-:Y:S01]  /*11d0*/  IMAD.MOV.U32 R19, RZ, RZ, R47 ;  /* 0x000000ffff137224 */ /* 0x000fe200078e002f */
[----:B------:R-:W-:Y:S01]  /*11e0*/  LOP3.LUT R47, R18, UR5, R17, 0x96, !PT ;  /* 0x00000005122f7c12 */ /* 0x000fe2000f8e9611 */
[----:B------:R-:W-:Y:S01]  /*11f0*/  IMAD.MOV.U32 R12, RZ, RZ, R20 ;  /* 0x000000ffff0c7224 */ /* 0x000fe200078e0014 */
[----:B------:R-:W-:Y:S01]  /*1200*/  MOV R15, R4 ;  /* 0x00000004000f7202 */ /* 0x000fe20000000f00 */
[----:B------:R-:W-:Y:S01]  /*1210*/  IMAD.MOV.U32 R4, RZ, RZ, R14 ;  /* 0x000000ffff047224 */ /* 0x000fe200078e000e */
[----:B------:R-:W-:Y:S01]  /*1220*/  MOV R13, R16 ;  /* 0x00000010000d7202 */ /* 0x000fe20000000f00 */
[----:B------:R-:W-:-:S02]  /*1230*/  IMAD.MOV.U32 R11, RZ, RZ, R47 ;  /* 0x000000ffff0b7224 */ /* 0x000fc400078e002f */
[----:B------:R-:W-:Y:S01]  /*1240*/  IMAD.MOV.U32 R14, RZ, RZ, R15 ;  /* 0x000000ffff0e7224 */ /* 0x000fe200078e000f */
[----:B------:R-:W-:Y:S06]  /*1250*/  @!P0 BRA `(.L_x_11) ;  /* 0x0000000000448947 */ /* 0x000fec0003800000 */
[----:B------:R-:W-:-:S13]  /*1260*/  ISETP.NE.AND P0, PT, R8, 0x3, PT ;  /* 0x000000030800780c */ /* 0x000fda0003f05270 */
[----:B------:R-:W-:Y:S05]  /*1270*/  @!P0 BRA `(.L_x_12) ;  /* 0x00000000002c8947 */ /* 0x000fea0003800000 */
[----:B------:R-:W-:Y:S01]  /*1280*/  ISETP.NE.AND P0, PT, R8, 0x2, PT ;  /* 0x000000020800780c */ /* 0x000fe20003f05270 */
[----:B------:R-:W-:Y:S01]  /*1290*/  IMAD.MOV.U32 R13, RZ, RZ, R20 ;  /* 0x000000ffff0d7224 */ /* 0x000fe200078e0014 */
[----:B------:R-:W-:Y:S01]  /*12a0*/  MOV R12, R19 ;  /* 0x00000013000c7202 */ /* 0x000fe20000000f00 */
[----:B------:R-:W-:Y:S01]  /*12b0*/  IMAD.MOV.U32 R14, RZ, RZ, R16 ;  /* 0x000000ffff0e7224 */ /* 0x000fe200078e0010 */
[----:B------:R-:W-:-:S09]  /*12c0*/  MOV R11, R15 ;  /* 0x0000000f000b7202 */ /* 0x000fd20000000f00 */
[----:B------:R-:W-:Y:S05]  /*12d0*/  @P0 BRA `(.L_x_11) ;  /* 0x0000000000240947 */ /* 0x000fea0003800000 */
[----:B------:R-:W-:Y:S01]  /*12e0*/  IMAD.MOV.U32 R12, RZ, RZ, R16 ;  /* 0x000000ffff0c7224 */ /* 0x000fe200078e0010 */
[----:B------:R-:W-:Y:S01]  /*12f0*/  MOV R14, R47 ;  /* 0x0000002f000e7202 */ /* 0x000fe20000000f00 */
[----:B------:R-:W-:Y:S02]  /*1300*/  IMAD.MOV.U32 R13, RZ, RZ, R15 ;  /* 0x000000ffff0d7224 */ /* 0x000fe400078e000f */
[----:B------:R-:W-:Y:S01]  /*1310*/  IMAD.MOV.U32 R11, RZ, RZ, R2 ;  /* 0x000000ffff0b7224 */ /* 0x000fe200078e0002 */
[----:B------:R-:W-:Y:S06]  /*1320*/  BRA `(.L_x_11) ;  /* 0x0000000000107947 */ /* 0x000fec0003800000 */
.L_x_12:
[----:B------:R-:W-:Y:S01]  /*1330*/  IMAD.MOV.U32 R12, RZ, RZ, R15 ;  /* 0x000000ffff0c7224 */ /* 0x000fe200078e000f */
[----:B------:R-:W-:Y:S01]  /*1340*/  MOV R13, R47 ;  /* 0x0000002f000d7202 */ /* 0x000fe20000000f00 */
[----:B------:R-:W-:Y:S02]  /*1350*/  IMAD.MOV.U32 R14, RZ, RZ, R2 ;  /* 0x000000ffff0e7224 */ /* 0x000fe400078e0002 */
[----:B------:R-:W-:-:S07]  /*1360*/  IMAD.MOV.U32 R11, RZ, RZ, R0 ;  /* 0x000000ffff0b7224 */ /* 0x000fce00078e0000 */
.L_x_11:
[----:B------:R-:W-:Y:S05]  /*1370*/  BSYNC.RECONVERGENT B1 ;  /* 0x0000000000017941 */ /* 0x000fea0003800200 */
.L_x_10:
[----:B------:R-:W-:Y:S01]  /*1380*/  HFMA2 R15, -RZ, RZ, 0.1171875, 0 ;  /* 0x2f800000ff0f7431 */ /* 0x000fe200000001ff */
[----:B------:R-:W-:Y:S01]  /*1390*/  I2FP.F32.U32 R12, R12 ;  /* 0x0000000c000c7245 */ /* 0x000fe20000201000 */
[----:B------:R-:W-:Y:S01]  /*13a0*/  BSSY.RECONVERGENT B1, `(.L_x_13) ;  /* 0x000002d000017945 */ /* 0x000fe20003800200 */
[----:B------:R-:W-:-:S03]  /*13b0*/  MOV R19, 0x3e055027 ;  /* 0x3e05502700137802 */ /* 0x000fc60000000f00 */
[----:B------:R-:W-:-:S05]  /*13c0*/  FFMA R12, R12, R15, 1.1641532182693481445e-10 ;  /* 0x2f0000000c0c7423 */ /* 0x000fca000000000f */
[----:B------:R-:W-:-:S13]  /*13d0*/  FSETP.GEU.AND P0, PT, R12, 1.175494350822287508e-38, PT ;  /* 0x008000000c00780b */ /* 0x000fda0003f0e000 */
[----:B------:R-:W-:-:S04]  /*13e0*/  @!P0 FMUL R12, R12, 8388608 ;  /* 0x4b0000000c0c8820 */ /* 0x000fc80000400000 */
[----:B------:R-:W-:-:S05]  /*13f0*/  VIADD R15, R12, 0xc0d55555 ;  /* 0xc0d555550c0f7836 */ /* 0x000fca0000000000 */
[----:B------:R-:W-:-:S04]  /*1400*/  LOP3.LUT R17, R15, 0xff800000, RZ, 0xc0, !PT ;  /* 0xff8000000f117812 */ /* 0x000fc800078ec0ff */
[----:B------:R-:W-:Y:S01]  /*1410*/  I2FP.F32.S32 R16, R17 ;  /* 0x0000001100107245 */ /* 0x000fe20000201400 */
[----:B------:R-:W-:Y:S02]  /*1420*/  IMAD.IADD R15, R12, 0x1, -R17 ;  /* 0x000000010c0f7824 */ /* 0x000fe400078e0a11 */
[----:B------:R-:W-:Y:S02]  /*1430*/  IMAD.MOV.U32 R17, RZ, RZ, 0x7f800000 ;  /* 0x7f800000ff117424 */ /* 0x000fe400078e00ff */
[----:B------:R-:W-:-:S04]  /*1440*/  FADD R18, R15, -1 ;  /* 0xbf8000000f127421 */ /* 0x000fc80000000000 */
[----:B------:R-:W-:-:S04]  /*1450*/  FFMA R15, R18, -R19, 0.14084610342979431152 ;  /* 0x3e1039f6120f7423 */ /* 0x000fc80000000813 */
[----:B------:R-:W-:-:S04]  /*1460*/  FFMA R15, R18, R15, -0.12148627638816833496 ;  /* 0xbdf8cdcc120f7423 */ /* 0x000fc8000000000f */
[----:B------:R-:W-:-:S04]  /*1470*/  FFMA R15, R18, R15, 0.13980610668659210205 ;  /* 0x3e0f2955120f7423 */ /* 0x000fc8000000000f */
[----:B------:R-:W-:-:S04]  /*1480*/  FFMA R15, R18, R15, -0.16684235632419586182 ;  /* 0xbe2ad8b9120f7423 */ /* 0x000fc8000000000f */
[----:B------:R-:W-:-:S04]  /*1490*/  FFMA R15, R18, R15, 0.20012299716472625732 ;  /* 0x3e4ced0b120f7423 */ /* 0x000fc8000000000f */
[----:B------:R-:W-:-:S04]  /*14a0*/  FFMA R15, R18, R15, -0.24999669194221496582 ;  /* 0xbe7fff22120f7423 */ /* 0x000fc8000000000f */
[----:B------:R-:W-:-:S04]  /*14b0*/  FFMA R15, R18, R15, 0.33333182334899902344 ;  /* 0x3eaaaa78120f7423 */ /* 0x000fc8000000000f */
[----:B------:R-:W-:Y:S01]  /*14c0*/  FFMA R19, R18, R15, -0.5 ;  /* 0xbf00000012137423 */ /* 0x000fe2000000000f */
[----:B------:R-:W-:Y:S02]  /*14d0*/  FSEL R15, RZ, -23, P0 ;  /* 0xc1b80000ff0f7808 */ /* 0x000fe40000000000 */
[----:B------:R-:W-:Y:S01]  /*14e0*/  ISETP.GT.U32.AND P0, PT, R12, 0x7f7fffff, PT ;  /* 0x7f7fffff0c00780c */ /* 0x000fe20003f04070 */
[----:B------:R-:W-:Y:S02]  /*14f0*/  FMUL R19, R18, R19 ;  /* 0x0000001312137220 */ /* 0x000fe40000400000 */
[----:B------:R-:W-:Y:S02]  /*1500*/  FFMA R15, R16, 1.1920928955078125e-07, R15 ;  /* 0x34000000100f7823 */ /* 0x000fe4000000000f */
[----:B------:R-:W-:-:S04]  /*1510*/  FFMA R18, R18, R19, R18 ;  /* 0x0000001312127223 */ /* 0x000fc80000000012 */
[----:B------:R-:W-:-:S04]  /*1520*/  FFMA R15, R15, 0.69314718246459960938, R18 ;  /* 0x3f3172180f0f7823 */ /* 0x000fc80000000012 */
[C---:B------:R-:W-:Y:S01]  /*1530*/  @P0 FFMA R15, R12.reuse, R17, +INF ;  /* 0x7f8000000c0f0423 */ /* 0x040fe20000000011 */
[----:B------:R-:W-:Y:S02]  /*1540*/  FSETP.NEU.AND P0, PT, R12, RZ, PT ;  /* 0x000000ff0c00720b */ /* 0x000fe40003f0d000 */
[----:B------:R-:W-:Y:S01]  /*1550*/  I2FP.F32.U32 R12, R13 ;  /* 0x0000000d000c7245 */ /* 0x000fe20000201000 */
[----:B------:R-:W-:Y:S01]  /*1560*/  FMUL R15, R15, -2 ;  /* 0xc00000000f0f7820 */ /* 0x000fe20000400000 */
[----:B------:R-:W-:-:S04]  /*1570*/  HFMA2 R13, -RZ, RZ, 0.1495361328125, 0.0004794597625732421875 ;  /* 0x30c90fdbff0d7431 */ /* 0x000fc800000001ff */
[----:B------:R-:W-:-:S04]  /*1580*/  FSEL R15, R15, +INF , P0 ;  /* 0x7f8000000f0f7808 */ /* 0x000fc80000000000 */
[----:B------:R0:W1:Y:S01]  /*1590*/  MUFU.RSQ R16, R15 ;  /* 0x0000000f00107308 */ /* 0x0000620000001400 */
[----:B------:R-:W-:Y:S02]  /*15a0*/  VIADD R17, R15, 0xf3000000 ;  /* 0xf30000000f117836 */ /* 0x000fe40000000000 */
[----:B------:R-:W-:-:S03]  /*15b0*/  FFMA R21, R12, R13, 7.314590599882819788e-10 ;  /* 0x30490fdb0c157423 */ /* 0x000fc6000000000d */
[----:B------:R-:W-:-:S13]  /*15c0*/  ISETP.GT.U32.AND P0, PT, R17, 0x727fffff, PT ;  /* 0x727fffff1100780c */ /* 0x000fda0003f04070 */
[----:B01----:R-:W-:Y:S05]  /*15d0*/  @!P0 BRA `(.L_x_14) ;  /* 0x0000000000148947 */ /* 0x003fea0003800000 */
[----:B------:R-:W-:Y:S01]  /*15e0*/  IMAD.MOV.U32 R12, RZ, RZ, R15 ;  /* 0x000000ffff0c7224 */ /* 0x000fe200078e000f */
[----:B------:R-:W-:-:S07]  /*15f0*/  MOV R20, 0x1610 ;  /* 0x0000161000147802 */ /* 0x000fce0000000f00 */
[----:B------:R-:W-:Y:S05]  /*1600*/  CALL.REL.NOINC `($__internal_2_$__cuda_sm20_sqrt_rn_f32_slowpath) ;  /* 0x0000007400ec7944 */ /* 0x000fea0003c00000 */
[----:B------:R-:W-:Y:S01]  /*1610*/  IMAD.MOV.U32 R64, RZ, RZ, R18 ;  /* 0x000000ffff407224 */ /* 0x000fe200078e0012 */
[----:B------:R-:W-:Y:S06]  /*1620*/  BRA `(.L_x_15) ;  /* 0x0000000000107947 */ /* 0x000fec0003800000 */
.L_x_14:
[----:B------:R-:W-:Y:S01]  /*1630*/  FMUL.FTZ R64, R15, R16 ;  /* 0x000000100f407220 */ /* 0x000fe20000410000 */
[----:B------:R-:W-:-:S03]  /*1640*/  FMUL.FTZ R12, R16, 0.5 ;  /* 0x3f000000100c7820 */ /* 0x000fc60000410000 */
[----:B------:R-:W-:-:S04]  /*1650*/  FFMA R13, -R64, R64, R15 ;  /* 0x00000040400d7223 */ /* 0x000fc8000000010f */
[----:B------:R-:W-:-:S07]  /*1660*/  FFMA R64, R13, R12, R64 ;  /* 0x0000000c0d407223 */ /* 0x000fce0000000040 */
.L_x_15:
[----:B------:R-:W-:Y:S05]  /*1670*/  BSYNC.RECONVERGENT B1 ;  /* 0x0000000000017941 */ /* 0x000fea0003800200 */
.L_x_13:
[----:B------:R-:W-:Y:S01]  /*1680*/  I2FP.F32.U32 R12, R14 ;  /* 0x0000000e000c7245 */ /* 0x000fe20000201000 */
[----:B------:R-:W-:Y:S01]  /*1690*/  HFMA2 R17, -RZ, RZ, 1.5048828125, 33.21875 ;  /* 0x3e055027ff117431 */ /* 0x000fe200000001ff */
[----:B------:R-:W-:Y:S01]  /*16a0*/  MOV R13, 0x2f800000 ;  /* 0x2f800000000d7802 */ /* 0x000fe20000000f00 */
[----:B------:R-:W-:Y:S01]  /*16b0*/  BSSY.RECONVERGENT B1, `(.L_x_16) ;  /* 0x0000031000017945 */ /* 0x000fe20003800200 */
[----:B------:R-:W-:Y:S02]  /*16c0*/  I2FP.F32.U32 R11, R11 ;  /* 0x0000000b000b7245 */ /* 0x000fe40000201000 */
[----:B------:R-:W-:Y:S01]  /*16d0*/  MOV R18, 0x30c90fdb ;  /* 0x30c90fdb00127802 */ /* 0x000fe20000000f00 */
[----:B------:R-:W-:-:S04]  /*16e0*/  FFMA R12, R12, R13, 1.1641532182693481445e-10 ;  /* 0x2f0000000c0c7423 */ /* 0x000fc8000000000d */
[----:B------:R-:W-:Y:S01]  /*16f0*/  FFMA R11, R11, R18, 7.314590599882819788e-10 ;  /* 0x30490fdb0b0b7423 */ /* 0x000fe20000000012 */
        /* <DEDUP_REMOVED lines=19> */
[----:B------:R-:W-:Y:S01]  /*1830*/  FFMA R13, R14, 1.1920928955078125e-07, R13 ;  /* 0x340000000e0d7823 */ /* 0x000fe2000000000d */
[----:B------:R-:W-:Y:S01]  /*1840*/  FMUL.RZ R14, R21, 0.15915493667125701904 ;  /* 0x3e22f983150e7820 */ /* 0x000fe2000040c000 */
[----:B------:R-:W-:-:S04]  /*1850*/  FFMA R16, R16, R17, R16 ;  /* 0x0000001110107223 */ /* 0x000fc80000000010 */
[----:B------:R-:W-:Y:S02]  /*1860*/  FFMA R16, R13, 0.69314718246459960938, R16 ;  /* 0x3f3172180d107823 */ /* 0x000fe40000000010 */
[----:B------:R-:W0:Y:S02]  /*1870*/  MUFU.SIN R13, R14 ;  /* 0x0000000e000d7308 */ /* 0x000e240000000400 */
[C---:B------:R-:W-:Y:S01]  /*1880*/  @P0 FFMA R16, R12.reuse, R15, +INF ;  /* 0x7f8000000c100423 */ /* 0x040fe2000000000f */
[----:B------:R-:W-:-:S03]  /*1890*/  FSETP.NEU.AND P0, PT, R12, RZ, PT ;  /* 0x000000ff0c00720b */ /* 0x000fc60003f0d000 */
[----:B------:R-:W-:Y:S02]  /*18a0*/  FMUL R16, R16, -2 ;  /* 0xc000000010107820 */ /* 0x000fe40000400000 */
[----:B------:R-:W1:Y:S03]  /*18b0*/  MUFU.COS R15, R14 ;  /* 0x0000000e000f7308 */ /* 0x000e660000000000 */
[----:B------:R-:W-:-:S05]  /*18c0*/  FSEL R16, R16, +INF , P0 ;  /* 0x7f80000010107808 */ /* 0x000fca0000000000 */
[----:B------:R-:W-:Y:S01]  /*18d0*/  VIADD R12, R16, 0xf3000000 ;  /* 0xf3000000100c7836 */ /* 0x000fe20000000000 */
[----:B------:R2:W3:Y:S01]  /*18e0*/  MUFU.RSQ R17, R16 ;  /* 0x0000001000117308 */ /* 0x0004e20000001400 */
[----:B0-----:R-:W-:-:S03]  /*18f0*/  FMUL R22, R13, R64 ;  /* 0x000000400d167220 */ /* 0x001fc60000400000 */
[----:B------:R-:W-:Y:S01]  /*1900*/  ISETP.GT.U32.AND P0, PT, R12, 0x727fffff, PT ;  /* 0x727fffff0c00780c */ /* 0x000fe20003f04070 */
[----:B-1----:R-:W-:-:S12]  /*1910*/  FMUL R64, R15, R64 ;  /* 0x000000400f407220 */ /* 0x002fd80000400000 */
[----:B--23--:R-:W-:Y:S05]  /*1920*/  @!P0 BRA `(.L_x_17) ;  /* 0x0000000000148947 */ /* 0x00cfea0003800000 */
[----:B------:R-:W-:Y:S01]  /*1930*/  IMAD.MOV.U32 R12, RZ, RZ, R16 ;  /* 0x000000ffff0c7224 */ /* 0x000fe200078e0010 */
[----:B------:R-:W-:-:S07]  /*1940*/  MOV R20, 0x1960 ;  /* 0x0000196000147802 */ /* 0x000fce0000000f00 */
[----:B------:R-:W-:Y:S05]  /*1950*/  CALL.REL.NOINC `($__internal_2_$__cuda_sm20_sqrt_rn_f32_slowpath) ;  /* 0x0000007400187944 */ /* 0x000fea0003c00000 */
[----:B------:R-:W-:Y:S01]  /*1960*/  IMAD.MOV.U32 R49, RZ, RZ, R18 ;  /* 0x000000ffff317224 */ /* 0x000fe200078e0012 */
[----:B------:R-:W-:Y:S06]  /*1970*/  BRA `(.L_x_18) ;  /* 0x0000000000107947 */ /* 0x000fec0003800000 */
.L_x_17:
[----:B------:R-:W-:Y:S01]  /*1980*/  FMUL.FTZ R49, R16, R17 ;  /* 0x0000001110317220 */ /* 0x000fe20000410000 */
[----:B------:R-:W-:-:S03]  /*1990*/  FMUL.FTZ R13, R17, 0.5 ;  /* 0x3f000000110d7820 */ /* 0x000fc60000410000 */
[----:B------:R-:W-:-:S04]  /*19a0*/  FFMA R12, -R49, R49, R16 ;  /* 0x00000031310c7223 */ /* 0x000fc80000000110 */
[----:B------:R-:W-:-:S07]  /*19b0*/  FFMA R49, R12, R13, R49 ;  /* 0x0000000d0c317223 */ /* 0x000fce0000000031 */
.L_x_18:
[----:B------:R-:W-:Y:S05]  /*19c0*/  BSYNC.RECONVERGENT B1 ;  /* 0x0000000000017941 */ /* 0x000fea0003800200 */
.L_x_16:
[----:B------:R0:W1:Y:S01]  /*19d0*/  F2F.F64.F32 R62, R22 ;  /* 0x00000016003e7310 */ /* 0x0000620000201800 */
[----:B------:R-:W-:Y:S01]  /*19e0*/  MOV R12, 0x652b82fe ;  /* 0x652b82fe000c7802 */ /* 0x000fe20000000f00 */
[----:B------:R-:W-:Y:S01]  /*19f0*/  IMAD.MOV.U32 R13, RZ, RZ, 0x3ff71547 ;  /* 0x3ff71547ff0d7424 */ /* 0x000fe200078e00ff */
[----:B------:R-:W-:Y:S01]  /*1a00*/  MOV R15, 0x3fe62e42 ;  /* 0x3fe62e42000f7802 */ /* 0x000fe20000000f00 */
[----:B------:R-:W-:Y:S02]  /*1a10*/  IMAD.MOV.U32 R14, RZ, RZ, -0x105c611 ;  /* 0xfefa39efff0e7424 */ /* 0x000fe400078e00ff */
[----:B------:R-:W-:Y:S02]  /*1a20*/  HFMA2 R21, -RZ, RZ, 1.642578125, -0.00021207332611083984375 ;  /* 0x3e928af3ff157431 */ /* 0x000fe400000001ff */
[----:B------:R-:W-:Y:S01]  /*1a30*/  IMAD.MOV.U32 R16, RZ, RZ, 0x3b39803f ;  /* 0x3b39803fff107424 */ /* 0x000fe200078e00ff */
[----:B------:R-:W-:Y:S01]  /*1a40*/  MOV R24, 0x7c89eb71 ;  /* 0x7c89eb7100187802 */ /* 0x000fe20000000f00 */
[----:B------:R-:W-:Y:S01]  /*1a50*/  IMAD.MOV.U32 R17, RZ, RZ, 0x3c7abc9e ;  /* 0x3c7abc9eff117424 */ /* 0x000fe200078e00ff */
[----:B------:R-:W-:Y:S01]  /*1a60*/  MOV R27, 0x3f2a01a0 ;  /* 0x3f2a01a0001b7802 */ /* 0x000fe20000000f00 */
[----:B------:R-:W-:Y:S01]  /*1a70*/  IMAD.MOV.U32 R20, RZ, RZ, -0x35dec16 ;  /* 0xfca213eaff147424 */ /* 0x000fe200078e00ff */
[----:B------:R-:W-:Y:S01]  /*1a80*/  MOV R30, 0x11122322 ;  /* 0x11122322001e7802 */ /* 0x000fe20000000f00 */
[----:B0-----:R-:W-:Y:S01]  /*1a90*/  IMAD.MOV.U32 R22, RZ, RZ, 0x62401315 ;  /* 0x62401315ff167424 */ /* 0x001fe200078e00ff */
[----:B------:R-:W-:Y:S01]  /*1aa0*/  MOV R33, 0x3fa55555 ;  /* 0x3fa5555500217802 */ /* 0x000fe20000000f00 */
[----:B------:R-:W-:Y:S01]  /*1ab0*/  IMAD.MOV.U32 R23, RZ, RZ, 0x3ec71dee ;  /* 0x3ec71deeff177424 */ /* 0x000fe200078e00ff */
[----:B-1----:R-:W-:Y:S01]  /*1ac0*/  DFMA R62, R50, R62, R52 ;  /* 0x0000003e323e722b */ /* 0x002fe20000000034 */
[----:B------:R-:W-:Y:S01]  /*1ad0*/  IMAD.MOV.U32 R25, RZ, RZ, 0x3efa0199 ;  /* 0x3efa0199ff197424 */ /* 0x000fe200078e00ff */
[----:B------:R-:W-:Y:S01]  /*1ae0*/  MOV R36, 0xb ;  /* 0x0000000b00247802 */ /* 0x000fe20000000f00 */
[----:B------:R-:W-:Y:S01]  /*1af0*/  IMAD.MOV.U32 R26, RZ, RZ, 0x14761f65 ;  /* 0x14761f65ff1a7424 */ /* 0x000fe200078e00ff */
[----:B------:R-:W0:Y:S01]  /*1b00*/  F2F.F64.F32 R64, R64 ;  /* 0x0000004000407310 */ /* 0x000e220000201800 */
[----:B------:R-:W-:Y:S01]  /*1b10*/  IMAD.MOV.U32 R28, RZ, RZ, 0x1852b7af ;  /* 0x1852b7afff1c7424 */ /* 0x000fe200078e00ff */
[----:B------:R-:W-:Y:S01]  /*1b20*/  BSSY.RECONVERGENT B1, `(.L_x_19) ;  /* 0x0000029000017945 */ /* 0x000fe20003800200 */
[----:B------:R-:W-:Y:S01]  /*1b30*/  IMAD.MOV.U32 R29, RZ, RZ, 0x3f56c16c ;  /* 0x3f56c16cff1d7424 */ /* 0x000fe200078e00ff */
[----:B------:R-:W-:Y:S01]  /*1b40*/  DFMA R44, R62, R12, 6.75539944105574400000e+15 ;  /* 0x433800003e2c742b */ /* 0x000fe2000000000c */
[----:B------:R-:W-:Y:S01]  /*1b50*/  IMAD.MOV.U32 R31, RZ, RZ, 0x3f811111 ;  /* 0x3f811111ff1f7424 */ /* 0x000fe200078e00ff */
[----:B------:R-:W-:Y:S01]  /*1b60*/  FSETP.GEU.AND P0, PT, |R63|, 4.1917929649353027344, PT ;  /* 0x4086232b3f00780b */ /* 0x000fe20003f0e200 */
[----:B------:R-:W-:-:S02]  /*1b70*/  IMAD.MOV.U32 R32, RZ, RZ, 0x555502a1 ;  /* 0x555502a1ff207424 */ /* 0x000fc400078e00ff */
[----:B------:R-:W-:Y:S02]  /*1b80*/  IMAD.MOV.U32 R34, RZ, RZ, 0x55555511 ;  /* 0x55555511ff227424 */ /* 0x000fe400078e00ff */
[----:B------:R-:W-:Y:S01]  /*1b90*/  IMAD.MOV.U32 R35, RZ, RZ, 0x3fc55555 ;  /* 0x3fc55555ff237424 */ /* 0x000fe200078e00ff */
[----:B------:R-:W-:Y:S01]  /*1ba0*/  DADD R38, R44, -6.75539944105574400000e+15 ;  /* 0xc33800002c267429 */ /* 0x000fe20000000000 */
[----:B------:R-:W-:-:S07]  /*1bb0*/  IMAD.MOV.U32 R37, RZ, RZ, 0x3fe00000 ;  /* 0x3fe00000ff257424 */ /* 0x000fce00078e00ff */
[----:B------:R-:W-:-:S08]  /*1bc0*/  DFMA R18, R38, -R14, R62 ;  /* 0x8000000e2612722b */ /* 0x000fd0000000003e */
[----:B------:R-:W-:Y:S01]  /*1bd0*/  DFMA R38, R38, -R16, R18 ;  /* 0x800000102626722b */ /* 0x000fe20000000012 */
[----:B------:R-:W-:Y:S01]  /*1be0*/  MOV R18, 0x69ce2bdf ;  /* 0x69ce2bdf00127802 */ /* 0x000fe20000000f00 */
[----:B------:R-:W-:-:S06]  /*1bf0*/  IMAD.MOV.U32 R19, RZ, RZ, 0x3e5ade15 ;  /* 0x3e5ade15ff137424 */ /* 0x000fcc00078e00ff */
[----:B------:R-:W-:-:S08]  /*1c00*/  DFMA R42, R38, R18, R20 ;  /* 0x00000012262a722b */ /* 0x000fd00000000014 */
        /* <DEDUP_REMOVED lines=8> */
[----:B------:R-:W-:-:S08]  /*1c90*/  DFMA R42, R38, R42, 1 ;  /* 0x3ff00000262a742b */ /* 0x000fd0000000002a */
[----:B------:R-:W-:-:S10]  /*1ca0*/  DFMA R42, R38, R42, 1 ;  /* 0x3ff00000262a742b */ /* 0x000fd4000000002a */
[----:B------:R-:W-:Y:S01]  /*1cb0*/  IMAD R39, R44, 0x100000, R43 ;  /* 0x001000002c277824 */ /* 0x000fe200078e022b */
[----:B------:R-:W-:Y:S01]  /*1cc0*/  MOV R38, R42 ;  /* 0x0000002a00267202 */ /* 0x000fe20000000f00 */
[----:B0-----:R-:W-:Y:S06]  /*1cd0*/  @!P0 BRA `(.L_x_20) ;  /* 0x0000000000348947 */ /* 0x001fec0003800000 */
[----:B------:R-:W-:Y:S01]  /*1ce0*/  FSETP.GEU.AND P1, PT, |R63|, 4.2275390625, PT ;  /* 0x408748003f00780b */ /* 0x000fe20003f2e200 */
[C---:B------:R-:W-:Y:S02]  /*1cf0*/  DSETP.GEU.AND P0, PT, R62.reuse, RZ, PT ;  /* 0x000000ff3e00722a */ /* 0x040fe40003f0e000 */
[----:B------:R-:W-:-:S10]  /*1d00*/  DADD R62, R62, +INF ;  /* 0x7ff000003e3e7429 */ /* 0x000fd40000000000 */
[----:B------:R-:W-:Y:S02]  /*1d10*/  @!P1 LEA.HI R38, R44, R44, RZ, 0x1 ;  /* 0x0000002c2c269211 */ /* 0x000fe400078f08ff */
[----:B------:R-:W-:Y:S02]  /*1d20*/  FSEL R39, R63, RZ, P0 ;  /* 0x000000ff3f277208 */ /* 0x000fe40000000000 */
[----:B------:R-:W-:Y:S02]  /*1d30*/  @!P1 SHF.R.S32.HI R45, RZ, 0x1, R38 ;  /* 0x00000001ff2d9819 */ /* 0x000fe40000011426 */
[----:B------:R-:W-:-:S03]  /*1d40*/  FSEL R38, R62, RZ, P0 ;  /* 0x000000ff3e267208 */ /* 0x000fc60000000000 */
[----:B------:R-:W-:Y:S02]  /*1d50*/  @!P1 IMAD.IADD R44, R44, 0x1, -R45 ;  /* 0x000000012c2c9824 */ /* 0x000fe400078e0a2d */
[----:B------:R-:W-:-:S03]  /*1d60*/  @!P1 IMAD R45, R45, 0x100000, R43 ;  /* 0x001000002d2d9824 */ /* 0x000fc600078e022b */
[----:B------:R-:W-:Y:S02]  /*1d70*/  @!P1 LEA R43, R44, 0x3ff00000, 0x14 ;  /* 0x3ff000002c2b9811 */ /* 0x000fe400078ea0ff */
[----:B------:R-:W-:Y:S01]  /*1d80*/  @!P1 MOV R44, R42 ;  /* 0x0000002a002c9202 */ /* 0x000fe20000000f00 */
[----:B------:R-:W-:-:S06]  /*1d90*/  @!P1 IMAD.MOV.U32 R42, RZ, RZ, RZ ;  /* 0x000000ffff2a9224 */ /* 0x000fcc00078e00ff */
[----:B------:R-:W-:-:S11]  /*1da0*/  @!P1 DMUL R38, R44, R42 ;  /* 0x0000002a2c269228 */ /* 0x000fd60000000000 */
.L_x_20:
[----:B------:R-:W-:Y:S05]  /*1db0*/  BSYNC.RECONVERGENT B1 ;  /* 0x0000000000017941 */ /* 0x000fea0003800200 */
.L_x_19:
[----:B------:R-:W-:Y:S01]  /*1dc0*/  DFMA R42, R50, R64, R52 ;  /* 0x00000040322a722b */ /* 0x000fe20000000034 */
[----:B------:R-:W-:Y:S01]  /*1dd0*/  FMUL.RZ R11, R11, 0.15915493667125701904 ;  /* 0x3e22f9830b0b7820 */ /* 0x000fe2000040c000 */
[----:B------:R-:W-:Y:S03]  /*1de0*/  BSSY.RECONVERGENT B1, `(.L_x_21) ;  /* 0x0000021000017945 */ /* 0x000fe60003800200 */
[----:B------:R0:W1:Y:S03]  /*1df0*/  MUFU.SIN R74, R11 ;  /* 0x0000000b004a7308 */ /* 0x0000660000000400 */
[----:B------:R-:W-:Y:S02]  /*1e00*/  DFMA R44, R42, R12, 6.75539944105574400000e+15 ;  /* 0x433800002a2c742b */ /* 0x000fe4000000000c */
[----:B------:R-:W-:-:S06]  /*1e10*/  FSETP.GEU.AND P0, PT, |R43|, 4.1917929649353027344, PT ;  /* 0x4086232b2b00780b */ /* 0x000fcc0003f0e200 */
[----:B------:R-:W-:-:S08]  /*1e20*/  DADD R62, R44, -6.75539944105574400000e+15 ;  /* 0xc33800002c3e7429 */ /* 0x000fd00000000000 */
[----:B------:R-:W-:-:S08]  /*1e30*/  DFMA R64, R62, -R14, R42 ;  /* 0x8000000e3e40722b */ /* 0x000fd0000000002a */
[----:B------:R-:W-:-:S08]  /*1e40*/  DFMA R64, R62, -R16, R64 ;  /* 0x800000103e40722b */ /* 0x000fd00000000040 */
        /* <DEDUP_REMOVED lines=13> */
[----:B01----:R-:W-:Y:S06]  /*1f20*/  @!P0 BRA `(.L_x_22) ;  /* 0x0000000000308947 */ /* 0x003fec0003800000 */
[----:B------:R-:W-:Y:S01]  /*1f30*/  FSETP.GEU.AND P1, PT, |R43|, 4.2275390625, PT ;  /* 0x408748002b00780b */ /* 0x000fe20003f2e200 */
[C---:B------:R-:W-:Y:S02]  /*1f40*/  DSETP.GEU.AND P0, PT, R42.reuse, RZ, PT ;  /* 0x000000ff2a00722a */ /* 0x040fe40003f0e000 */
[----:B------:R-:W-:-:S10]  /*1f50*/  DADD R42, R42, +INF ;  /* 0x7ff000002a2a7429 */ /* 0x000fd40000000000 */
[----:B------:R-:W-:Y:S02]  /*1f60*/  @!P1 LEA.HI R45, R44, R44, RZ, 0x1 ;  /* 0x0000002c2c2d9211 */ /* 0x000fe400078f08ff */
[----:B------:R-:W-:Y:S02]  /*1f70*/  FSEL R64, R42, RZ, P0 ;  /* 0x000000ff2a407208 */ /* 0x000fe40000000000 */
[----:B------:R-:W-:Y:S02]  /*1f80*/  @!P1 SHF.R.S32.HI R45, RZ, 0x1, R45 ;  /* 0x00000001ff2d9819 */ /* 0x000fe4000001142d */
[----:B------:R-:W-:Y:S02]  /*1f90*/  FSEL R65, R43, RZ, P0 ;  /* 0x000000ff2b417208 */ /* 0x000fe40000000000 */
[----:B------:R-:W-:Y:S01]  /*1fa0*/  @!P1 MOV R42, RZ ;  /* 0x000000ff002a9202 */ /* 0x000fe20000000f00 */
[----:B------:R-:W-:Y:S02]  /*1fb0*/  @!P1 IMAD.IADD R44, R44, 0x1, -R45 ;  /* 0x000000012c2c9824 */ /* 0x000fe400078e0a2d */
[----:B------:R-:W-:-:S03]  /*1fc0*/  @!P1 IMAD R63, R45, 0x100000, R63 ;  /* 0x001000002d3f9824 */ /* 0x000fc600078e023f */
[----:B------:R-:W-:-:S06]  /*1fd0*/  @!P1 LEA R43, R44, 0x3ff00000, 0x14 ;  /* 0x3ff000002c2b9811 */ /* 0x000fcc00078ea0ff */
[----:B------:R-:W-:-:S11]  /*1fe0*/  @!P1 DMUL R64, R62, R42 ;  /* 0x0000002a3e409228 */ /* 0x000fd60000000000 */
.L_x_22:
[----:B------:R-:W-:Y:S05]  /*1ff0*/  BSYNC.RECONVERGENT B1 ;  /* 0x0000000000017941 */ /* 0x000fea0003800200 */
.L_x_21:
[----:B------:R-:W-:Y:S01]  /*2000*/  FMUL R74, R74, R49 ;  /* 0x000000314a4a7220 */ /* 0x000fe20000400000 */
[----:B------:R-:W-:Y:S01]  /*2010*/  DMUL R38, R38, R66 ;  /* 0x0000004226267228 */ /* 0x000fe20000000000 */
[----:B------:R-:W-:Y:S02]  /*2020*/  BSSY.RECONVERGENT B1, `(.L_x_23) ;  /* 0x0000025000017945 */ /* 0x000fe40003800200 */
[----:B------:R0:W1:Y:S08]  /*2030*/  F2F.F64.F32 R44, R74 ;  /* 0x0000004a002c7310 */ /* 0x0000700000201800 */
[----:B0-----:R-:W0:Y:S01]  /*2040*/  MUFU.COS R74, R11 ;  /* 0x0000000b004a7308 */ /* 0x001e220000000000 */
[----:B-1----:R-:W-:-:S08]  /*2050*/  DFMA R44, R50, R44, R52 ;  /* 0x0000002c322c722b */ /* 0x002fd00000000034 */
        /* <DEDUP_REMOVED lines=15> */
[----:B------:R-:W-:Y:S01]  /*2150*/  DFMA R66, R66, R62, 1 ;  /* 0x3ff000004242742b */ /* 0x000fe2000000003e */
[----:B0-----:R-:W-:-:S06]  /*2160*/  FMUL R62, R74, R49 ;  /* 0x000000314a3e7220 */ /* 0x001fcc0000400000 */
[----:B------:R-:W0:Y:S03]  /*2170*/  F2F.F64.F32 R62, R62 ;  /* 0x0000003e003e7310 */ /* 0x000e260000201800 */
[----:B------:R-:W-:Y:S02]  /*2180*/  IMAD R75, R42, 0x100000, R67 ;  /* 0x001000002a4b7824 */ /* 0x000fe400078e0243 */
[----:B------:R-:W-:Y:S01]  /*2190*/  IMAD.MOV.U32 R74, RZ, RZ, R66 ;  /* 0x000000ffff4a7224 */ /* 0x000fe200078e0042 */
[----:B------:R-:W-:Y:S06]  /*21a0*/  @!P0 BRA `(.L_x_24) ;  /* 0x0000000000308947 */ /* 0x000fec0003800000 */
[----:B------:R-:W-:Y:S01]  /*21b0*/  FSETP.GEU.AND P1, PT, |R45|, 4.2275390625, PT ;  /* 0x408748002d00780b */ /* 0x000fe20003f2e200 */
[C---:B------:R-:W-:Y:S02]  /*21c0*/  DSETP.GEU.AND P0, PT, R44.reuse, RZ, PT ;  /* 0x000000ff2c00722a */ /* 0x040fe40003f0e000 */
[----:B------:R-:W-:-:S10]  /*21d0*/  DADD R44, R44, +INF ;  /* 0x7ff000002c2c7429 */ /* 0x000fd40000000000 */
[----:B------:R-:W-:Y:S02]  /*21e0*/  @!P1 LEA.HI R11, R42, R42, RZ, 0x1 ;  /* 0x0000002a2a0b9211 */ /* 0x000fe400078f08ff */
[----:B------:R-:W-:Y:S02]  /*21f0*/  FSEL R74, R44, RZ, P0 ;  /* 0x000000ff2c4a7208 */ /* 0x000fe40000000000 */
[----:B------:R-:W-:Y:S02]  /*2200*/  @!P1 SHF.R.S32.HI R11, RZ, 0x1, R11 ;  /* 0x00000001ff0b9819 */ /* 0x000fe4000001140b */
[----:B------:R-:W-:Y:S02]  /*2210*/  FSEL R75, R45, RZ, P0 ;  /* 0x000000ff2d4b7208 */ /* 0x000fe40000000000 */
[----:B------:R-:W-:Y:S01]  /*2220*/  @!P1 IADD3 R42, PT, PT, R42, -R11, RZ ;  /* 0x8000000b2a2a9210 */ /* 0x000fe20007ffe0ff */
[----:B------:R-:W-:-:S03]  /*2230*/  @!P1 IMAD R67, R11, 0x100000, R67 ;  /* 0x001000000b439824 */ /* 0x000fc600078e0243 */
[----:B------:R-:W-:Y:S01]  /*2240*/  @!P1 LEA R43, R42, 0x3ff00000, 0x14 ;  /* 0x3ff000002a2b9811 */ /* 0x000fe200078ea0ff */
[----:B------:R-:W-:-:S06]  /*2250*/  @!P1 IMAD.MOV.U32 R42, RZ, RZ, RZ ;  /* 0x000000ffff2a9224 */ /* 0x000fcc00078e00ff */
[----:B------:R-:W-:-:S11]  /*2260*/  @!P1 DMUL R74, R66, R42 ;  /* 0x0000002a424a9228 */ /* 0x000fd60000000000 */
.L_x_24:
[----:B------:R-:W-:Y:S05]  /*2270*/  BSYNC.RECONVERGENT B1 ;  /* 0x0000000000017941 */ /* 0x000fea0003800200 */
.L_x_23:
[----:B0-----:R-:W-:Y:S01]  /*2280*/  DFMA R62, R50, R62, R52 ;  /* 0x0000003e323e722b */ /* 0x001fe20000000034 */
[----:B------:R-:W-:Y:S01]  /*2290*/  BSSY.RECONVERGENT B1, `(.L_x_25) ;  /* 0x0000026000017945 */ /* 0x000fe20003800200 */
[C---:B------:R-:W-:Y:S02]  /*22a0*/  DMUL R64, R38.reuse, R64 ;  /* 0x0000004026407228 */ /* 0x040fe40000000000 */
[----:B------:R-:W-:-:S04]  /*22b0*/  DADD R38, R38, R68 ;  /* 0x0000000026267229 */ /* 0x000fc80000000044 */
[----:B------:R-:W-:Y:S02]  /*22c0*/  DFMA R12, R62, R12, 6.75539944105574400000e+15 ;  /* 0x433800003e0c742b */ /* 0x000fe4000000000c */
[----:B------:R-:W-:Y:S02]  /*22d0*/  FSETP.GEU.AND P0, PT, |R63|, 4.1917929649353027344, PT ;  /* 0x4086232b3f00780b */ /* 0x000fe40003f0e200 */
[C---:B------:R-:W-:Y:S02]  /*22e0*/  DADD R38, R64.reuse, R38 ;  /* 0x0000000040267229 */ /* 0x040fe40000000026 */
[----:B------:R-:W-:Y:S02]  /*22f0*/  DMUL R64, R64, R74 ;  /* 0x0000004a40407228 */ /* 0x000fe40000000000 */
[----:B------:R-:W-:-:S06]  /*2300*/  DADD R42, R12, -6.75539944105574400000e+15 ;  /* 0xc33800000c2a7429 */ /* 0x000fcc0000000000 */
[----:B------:R-:W-:Y:S02]  /*2310*/  DADD R38, R38, R64 ;  /* 0x0000000026267229 */ /* 0x000fe40000000040 */
        /* <DEDUP_REMOVED lines=13> */
[----:B------:R-:W-:Y:S01]  /*23f0*/  LEA R67, R12, R19, 0x14 ;  /* 0x000000130c437211 */ /* 0x000fe200078ea0ff */
[----:B------:R-:W-:Y:S01]  /*2400*/  IMAD.MOV.U32 R66, RZ, RZ, R18 ;  /* 0x000000ffff427224 */ /* 0x000fe200078e0012 */
[----:B------:R-:W-:Y:S06]  /*2410*/  @!P0 BRA `(.L_x_26) ;  /* 0x0000000000348947 */ /* 0x000fec0003800000 */
[----:B------:R-:W-:Y:S01]  /*2420*/  FSETP.GEU.AND P1, PT, |R63|, 4.2275390625, PT ;  /* 0x408748003f00780b */ /* 0x000fe20003f2e200 */
[C---:B------:R-:W-:Y:S02]  /*2430*/  DADD R14, R62.reuse, +INF ;  /* 0x7ff000003e0e7429 */ /* 0x040fe40000000000 */
[----:B------:R-:W-:-:S08]  /*2440*/  DSETP.GEU.AND P0, PT, R62, RZ, PT ;  /* 0x000000ff3e00722a */ /* 0x000fd00003f0e000 */
[----:B------:R-:W-:Y:S02]  /*2450*/  FSEL R67, R15, RZ, P0 ;  /* 0x000000ff0f437208 */ /* 0x000fe40000000000 */
[----:B------:R-:W-:Y:S02]  /*2460*/  @!P1 LEA.HI R11, R12, R12, RZ, 0x1 ;  /* 0x0000000c0c0b9211 */ /* 0x000fe400078f08ff */
[----:B------:R-:W-:Y:S01]  /*2470*/  FSEL R66, R14, RZ, P0 ;  /* 0x000000ff0e427208 */ /* 0x000fe20000000000 */
[----:B------:R-:W-:Y:S01]  /*2480*/  @!P1 IMAD.MOV.U32 R14, RZ, RZ, RZ ;  /* 0x000000ffff0e9224 */ /* 0x000fe200078e00ff */
[----:B------:R-:W-:-:S04]  /*2490*/  @!P1 SHF.R.S32.HI R11, RZ, 0x1, R11 ;  /* 0x00000001ff0b9819 */ /* 0x000fc8000001140b */
[----:B------:R-:W-:Y:S01]  /*24a0*/  @!P1 LEA R13, R11, R19, 0x14 ;  /* 0x000000130b0d9211 */ /* 0x000fe200078ea0ff */
[----:B------:R-:W-:-:S05]  /*24b0*/  @!P1 IMAD.IADD R12, R12, 0x1, -R11 ;  /* 0x000000010c0c9824 */ /* 0x000fca00078e0a0b */
[----:B------:R-:W-:Y:S01]  /*24c0*/  @!P1 LEA R15, R12, 0x3ff00000, 0x14 ;  /* 0x3ff000000c0f9811 */ /* 0x000fe200078ea0ff */
[----:B------:R-:W-:-:S06]  /*24d0*/  @!P1 IMAD.MOV.U32 R12, RZ, RZ, R18 ;  /* 0x000000ffff0c9224 */ /* 0x000fcc00078e0012 */
[----:B------:R-:W-:-:S11]  /*24e0*/  @!P1 DMUL R66, R12, R14 ;  /* 0x0000000e0c429228 */ /* 0x000fd60000000000 */
.L_x_26:
[----:B------:R-:W-:Y:S05]  /*24f0*/  BSYNC.RECONVERGENT B1 ;  /* 0x0000000000017941 */ /* 0x000fea0003800200 */
.L_x_25:
[----:B------:R-:W0:Y:S01]  /*2500*/  LDC R15, c[0x0][0x3b8] ;  /* 0x0000ee00ff0f7b82 */ /* 0x000e220000000800 */
[----:B------:R-:W-:Y:S01]  /*2510*/  IMAD.U32 R14, RZ, RZ, UR28 ;  /* 0x0000001cff0e7e24 */ /* 0x000fe2000f8e00ff */
[C---:B------:R-:W-:Y:S01]  /*2520*/  IADD3 R11, PT, PT, R70.reuse, 0x8, RZ ;  /* 0x00000008460b7810 */ /* 0x040fe20007ffe0ff */
[----:B------:R-:W-:Y:S01]  /*2530*/  DMUL R66, R64, R66 ;  /* 0x0000004240427228 */ /* 0x000fe20000000000 */
[----:B------:R-:W-:Y:S02]  /*2540*/  VIADD R70, R70, 0x4 ;  /* 0x0000000446467836 */ /* 0x000fe40000000000 */
[----:B------:R-:W-:-:S05]  /*2550*/  ISETP.GT.AND P1, PT, R11, R14, PT ;  /* 0x0000000e0b00720c */ /* 0x000fca0003f24270 */
[----:B------:R-:W-:Y:S01]  /*2560*/  DADD R12, R38, R66 ;  /* 0x00000000260c7229 */ /* 0x000fe20000000042 */
[----:B0-----:R-:W-:-:S09]  /*2570*/  ISETP.NE.AND P0, PT, R15, 0x1, PT ;  /* 0x000000010f00780c */ /* 0x001fd20003f05270 */
[----:B------:R-:W-:Y:S02]  /*2580*/  FSEL R68, R12, R68, !P0 ;  /* 0x000000440c447208 */ /* 0x000fe40004000000 */
[----:B------:R-:W-:Y:S01]  /*2590*/  FSEL R69, R13, R69, !P0 ;  /* 0x000000450d457208 */ /* 0x000fe20004000000 */
[----:B------:R-:W-:Y:S06]  /*25a0*/  @!P1 BRA `(.L_x_27) ;  /* 0xffffffe800209947 */ /* 0x000fec000383ffff */
[----:B------:R-:W-:-:S04]  /*25b0*/  IADD3 R11, PT, PT, R14, -0x4, RZ ;  /* 0xfffffffc0e0b7810 */ /* 0x000fc80007ffe0ff */
[----:B------:R-:W-:-:S05]  /*25c0*/  LOP3.LUT R11, R11, 0xfffffffc, RZ, 0xc0, !PT ;  /* 0xfffffffc0b0b7812 */ /* 0x000fca00078ec0ff */
[----:B------:R-:W-:-:S07]  /*25d0*/  VIADD R11, R11, 0x4 ;  /* 0x000000040b0b7836 */ /* 0x000fce0000000000 */
.L_x_7:
[----:B------:R-:W-:-:S13]  /*25e0*/  ISETP.GE.AND P0, PT, R11, R14, PT ;  /* 0x0000000e0b00720c */ /* 0x000fda0003f06270 */
[----:B------:R-:W-:Y:S05]  /*25f0*/  @P0 BRA `(.L_x_28) ;  /* 0x0000001000240947 */ /* 0x000fea0003800000 */
.L_x_44:
[----:B------:R-:W-:Y:S01]  /*2600*/  ISETP.NE.AND P1, PT, R5, 0x1, PT ;  /* 0x000000010500780c */ /* 0x000fe20003f25270 */
[----:B------:R-:W-:Y:S01]  /*2610*/  VIADD R11, R11, 0x1 ;  /* 0x000000010b0b7836 */ /* 0x000fe20000000000 */
[----:B------:R-:W-:Y:S01]  /*2620*/  BSSY.RECONVERGENT B1, `(.L_x_29) ;  /* 0x00000c1000017945 */ /* 0x000fe20003800200 */
[----:B------:R-:W-:Y:S01]  /*2630*/  MOV R20, R10 ;  /* 0x0000000a00147202 */ /* 0x000fe20000000f00 */
[----:B------:R-:W-:Y:S02]  /*2640*/  IMAD.MOV.U32 R5, RZ, RZ, RZ ;  /* 0x000000ffff057224 */ /* 0x000fe400078e00ff */
[----:B------:R-:W-:-:S07]  /*2650*/  ISETP.NE.AND P0, PT, R11, UR31, PT ;  /* 0x0000001f0b007c0c */ /* 0x000fce000bf05270 */
[----:B------:R-:W-:Y:S06]  /*2660*/  @!P1 BRA `(.L_x_30) ;  /* 0x0000000800f09947 */ /* 0x000fec0003800000 */
[----:B------:R-:W-:Y:S01]  /*2670*/  ISETP.NE.AND P1, PT, R8, 0x1, PT ;  /* 0x000000010800780c */ /* 0x000fe20003f25270 */
[----:B------:R-:W-:Y:S01]  /*2680*/  BSSY.RECONVERGENT B2, `(.L_x_31) ;  /* 0x0000084000027945 */ /* 0x000fe20003800200 */
[----:B------:R-:W-:Y:S01]  /*2690*/  IMAD.MOV.U32 R5, RZ, RZ, 0x3 ;  /* 0x00000003ff057424 */ /* 0x000fe200078e00ff */
[----:B------:R-:W-:Y:S01]  /*26a0*/  MOV R17, R0 ;  /* 0x0000000000117202 */ /* 0x000fe20000000f00 */
[----:B------:R-:W-:-:S09]  /*26b0*/  IMAD.MOV.U32 R10, RZ, RZ, R2 ;  /* 0x000000ffff0a7224 */ /* 0x000fd200078e0002 */
[----:B------:R-:W-:Y:S05]  /*26c0*/  @!P1 BRA `(.L_x_32) ;  /* 0x0000000400fc9947 */ /* 0x000fea0003800000 */
[----:B------:R-:W-:-:S13]  /*26d0*/  ISETP.NE.AND P1, PT, R8, 0x2, PT ;  /* 0x000000020800780c */ /* 0x000fda0003f25270 */
[----:B------:R-:W-:Y:S05]  /*26e0*/  @!P1 BRA `(.L_x_33) ;  /* 0x0000000400089947 */ /* 0x000fea0003800000 */
[----:B------:R-:W-:-:S13]  /*26f0*/  ISETP.NE.AND P1, PT, R8, 0x3, PT ;  /* 0x000000030800780c */ /* 0x000fda0003f25270 */
[----:B------:R-:W-:Y:S05]  /*2700*/  @P1 BRA `(.L_x_34) ;  /* 0x0000000000ec1947 */ /* 0x000fea0003800000 */
[----:B------:R-:W-:Y:S01]  /*2710*/  VIADD R3, R3, 0x1 ;  /* 0x0000000103037836 */ /* 0x000fe20000000000 */
[----:B------:R-:W-:Y:S03]  /*2720*/  BSSY.RECONVERGENT B3, `(.L_x_35) ;  /* 0x000000c000037945 */ /* 0x000fe60003800200 */
[C---:B------:R-:W-:Y:S01]  /*2730*/  IMAD.WIDE.U32 R12, R3.reuse, -0x2daee0ad, RZ ;  /* 0xd2511f53030c7825 */ /* 0x040fe200078e00ff */
[----:B------:R-:W-:-:S13]  /*2740*/  ISETP.NE.AND P1, PT, R3, RZ, PT ;  /* 0x000000ff0300720c */ /* 0x000fda0003f25270 */
[----:B------:R-:W-:Y:S05]  /*2750*/  @P1 BRA `(.L_x_36) ;  /* 0x0000000000201947 */ /* 0x000fea0003800000 */
[----:B------:R-:W-:-:S04]  /*2760*/  IADD3 R9, PT, PT, R9, 0x1, RZ ;  /* 0x0000000109097810 */ /* 0x000fc80007ffe0ff */
[----:B------:R-:W-:-:S13]  /*2770*/  ISETP.NE.AND P1, PT, R9, RZ, PT ;  /* 0x000000ff0900720c */ /* 0x000fda0003f25270 */
[----:B------:R-:W-:Y:S02]  /*2780*/  @!P1 VIADD R48, R48, 0x1 ;  /* 0x0000000130309836 */ /* 0x000fe40000000000 */
[----:B------:R-:W-:Y:S02]  /*2790*/  @!P1 VIADD R0, R46, 0x1 ;  /* 0x000000012e009836 */ /* 0x000fe40000000000 */
[----:B------:R-:W-:Y:S01]  /*27a0*/  @!P1 IMAD.MOV.U32 R9, RZ, RZ, RZ ;  /* 0x000000ffff099224 */ /* 0x000fe200078e00ff */
[----:B------:R-:W-:-:S13]  /*27b0*/  ISETP.NE.AND P2, PT, R48, RZ, !P1 ;  /* 0x000000ff3000720c */ /* 0x000fda0004f45270 */
[----:B------:R-:W-:-:S05]  /*27c0*/  @P2 IADD3 R0, PT, PT, R46, RZ, RZ ;  /* 0x000000ff2e002210 */ /* 0x000fca0007ffe0ff */
[----:B------:R-:W-:-:S07]  /*27d0*/  @!P1 IMAD.MOV.U32 R46, RZ, RZ, R0 ;  /* 0x000000ffff2e9224 */ /* 0x000fce00078e0000 */
.L_x_36:
[----:B------:R-:W-:Y:S05]  /*27e0*/  BSYNC.RECONVERGENT B3 ;  /* 0x0000000000037941 */ /* 0x000fea0003800200 */
.L_x_35:
[----:B------:R-:W-:Y:S01]  /*27f0*/  IMAD.WIDE.U32 R16, R48, -0x326172a9, RZ ;  /* 0xcd9e8d5730107825 */ /* 0x000fe200078e00ff */
[----:B------:R-:W-:-:S03]  /*2800*/  LOP3.LUT R14, R46, UR15, R13, 0x96, !PT ;  /* 0x0000000f2e0e7c12 */ /* 0x000fc6000f8e960d */
[----:B------:R-:W-:Y:S02]  /*2810*/  HFMA2 R5, -RZ, RZ, 0, 5.9604644775390625e-08 ;  /* 0x00000001ff057431 */ /* 0x000fe400000001ff */
[----:B------:R-:W-:Y:S01]  /*2820*/  IMAD.MOV.U32 R10, RZ, RZ, R4 ;  /* 0x000000ffff0a7224 */ /* 0x000fe200078e0004 */
        /* <DEDUP_REMOVED lines=35> */
[----:B------:R-:W-:Y:S02]  /*2a60*/  LOP3.LUT R17, R16, UR5, R19, 0x96, !PT ;  /* 0x0000000510117c12 */ /* 0x000fe4000f8e9613 */
[----:B------:R-:W-:Y:S01]  /*2a70*/  MOV R2, R18 ;  /* 0x0000001200027202 */ /* 0x000fe20000000f00 */
[----:B------:R-:W-:Y:S01]  /*2a80*/  IMAD.MOV.U32 R4, RZ, RZ, R14 ;  /* 0x000000ffff047224 */ /* 0x000fe200078e000e */
[----:B------:R-:W-:Y:S01]  /*2a90*/  LOP3.LUT R0, R12, UR6, R15, 0x96, !PT ;  /* 0x000000060c007c12 */ /* 0x000fe2000f8e960f */
[----:B------:R-:W-:Y:S01]  /*2aa0*/  IMAD.MOV.U32 R47, RZ, RZ, R17 ;  /* 0x000000ffff2f7224 */ /* 0x000fe200078e0011 */
[----:B------:R-:W-:Y:S06]  /*2ab0*/  BRA `(.L_x_32) ;  /* 0x0000000400007947 */ /* 0x000fec0003800000 */
.L_x_34:
[C---:B------:R-:W-:Y:S01]  /*2ac0*/  ISETP.NE.AND P1, PT, R8.reuse, RZ, PT ;  /* 0x000000ff0800720c */ /* 0x040fe20003f25270 */
[----:B------:R-:W-:Y:S01]  /*2ad0*/  VIADD R5, R8, 0x2 ;  /* 0x0000000208057836 */ /* 0x000fe20000000000 */
[-C--:B------:R-:W-:Y:S02]  /*2ae0*/  MOV R10, R47.reuse ;  /* 0x0000002f000a7202 */ /* 0x080fe40000000f00 */
[----:B------:R-:W-:Y:S01]  /*2af0*/  SEL R17, R2, R47, !P1 ;  /* 0x0000002f02117207 */ /* 0x000fe20004800000 */
[----:B------:R-:W-:Y:S08]  /*2b00*/  BRA `(.L_x_32) ;  /* 0x0000000000ec7947 */ /* 0x000ff00003800000 */
.L_x_33:
[----:B------:R-:W-:Y:S01]  /*2b10*/  VIADD R3, R3, 0x1 ;  /* 0x0000000103037836 */ /* 0x000fe20000000000 */
[----:B------:R-:W-:Y:S03]  /*2b20*/  BSSY.RECONVERGENT B3, `(.L_x_37) ;  /* 0x000000c000037945 */ /* 0x000fe60003800200 */
[C---:B------:R-:W-:Y:S01]  /*2b30*/  IMAD.WIDE.U32 R12, R3.reuse, -0x2daee0ad, RZ ;  /* 0xd2511f53030c7825 */ /* 0x040fe200078e00ff */
[----:B------:R-:W-:-:S13]  /*2b40*/  ISETP.NE.AND P1, PT, R3, RZ, PT ;  /* 0x000000ff0300720c */ /* 0x000fda0003f25270 */
[----:B------:R-:W-:Y:S05]  /*2b50*/  @P1 BRA `(.L_x_38) ;  /* 0x0000000000201947 */ /* 0x000fea0003800000 */
[----:B------:R-:W-:-:S05]  /*2b60*/  VIADD R9, R9, 0x1 ;  /* 0x0000000109097836 */ /* 0x000fca0000000000 */
[----:B------:R-:W-:-:S13]  /*2b70*/  ISETP.NE.AND P1, PT, R9, RZ, PT ;  /* 0x000000ff0900720c */ /* 0x000fda0003f25270 */
[----:B------:R-:W-:Y:S01]  /*2b80*/  @!P1 IADD3 R48, PT, PT, R48, 0x1, RZ ;  /* 0x0000000130309810 */ /* 0x000fe20007ffe0ff */
[----:B------:R-:W-:Y:S01]  /*2b90*/  @!P1 VIADD R2, R46, 0x1 ;  /* 0x000000012e029836 */ /* 0x000fe20000000000 */
[----:B------:R-:W-:Y:S02]  /*2ba0*/  @!P1 MOV R9, RZ ;  /* 0x000000ff00099202 */ /* 0x000fe40000000f00 */
[----:B------:R-:W-:-:S13]  /*2bb0*/  ISETP.NE.AND P2, PT, R48, RZ, !P1 ;  /* 0x000000ff3000720c */ /* 0x000fda0004f45270 */
[----:B------:R-:W-:-:S04]  /*2bc0*/  @P2 IMAD.MOV R2, RZ, RZ, R46 ;  /* 0x000000ffff022224 */ /* 0x000fc800078e022e */
[----:B------:R-:W-:-:S07]  /*2bd0*/  @!P1 IMAD.MOV.U32 R46, RZ, RZ, R2 ;  /* 0x000000ffff2e9224 */ /* 0x000fce00078e0002 */
.L_x_38:
[----:B------:R-:W-:Y:S05]  /*2be0*/  BSYNC.RECONVERGENT B3 ;  /* 0x0000000000037941 */ /* 0x000fea0003800200 */
.L_x_37:
[----:B------:R-:W-:Y:S01]  /*2bf0*/  IMAD.WIDE.U32 R14, R48, -0x326172a9, RZ ;  /* 0xcd9e8d57300e7825 */ /* 0x000fe200078e00ff */
[----:B------:R-:W-:-:S03]  /*2c00*/  LOP3.LUT R18, R46, UR15, R13, 0x96, !PT ;  /* 0x0000000f2e127c12 */ /* 0x000fc6000f8e960d */
[----:B------:R-:W-:Y:S02]  /*2c10*/  HFMA2 R5, -RZ, RZ, 0, 0 ;  /* 0x00000000ff057431 */ /* 0x000fe400000001ff */
        /* <DEDUP_REMOVED lines=36> */
[----:B------:R-:W-:-:S03]  /*2e60*/  LOP3.LUT R47, R14, UR5, R19, 0x96, !PT ;  /* 0x000000050e2f7c12 */ /* 0x000fc6000f8e9613 */
[----:B------:R-:W-:Y:S01]  /*2e70*/  IMAD.MOV.U32 R2, RZ, RZ, R18 ;  /* 0x000000ffff027224 */ /* 0x000fe200078e0012 */
[----:B------:R-:W-:Y:S02]  /*2e80*/  LOP3.LUT R12, R12, UR6, R17, 0x96, !PT ;  /* 0x000000060c0c7c12 */ /* 0x000fe4000f8e9611 */
[----:B------:R-:W-:Y:S01]  /*2e90*/  MOV R17, R4 ;  /* 0x0000000400117202 */ /* 0x000fe20000000f00 */
[----:B------:R-:W-:Y:S02]  /*2ea0*/  IMAD.MOV.U32 R4, RZ, RZ, R16 ;  /* 0x000000ffff047224 */ /* 0x000fe400078e0010 */
[----:B------:R-:W-:-:S07]  /*2eb0*/  IMAD.MOV.U32 R0, RZ, RZ, R12 ;  /* 0x000000ffff007224 */ /* 0x000fce00078e000c */
.L_x_32:
[----:B------:R-:W-:Y:S05]  /*2ec0*/  BSYNC.RECONVERGENT B2 ;  /* 0x0000000000027941 */ /* 0x000fea0003800200 */
.L_x_31:
[----:B------:R-:W-:Y:S01]  /*2ed0*/  I2FP.F32.U32 R8, R10 ;  /* 0x0000000a00087245 */ /* 0x000fe20000201000 */
[----:B------:R-:W-:Y:S01]  /*2ee0*/  IMAD.MOV.U32 R13, RZ, RZ, 0x2f800000 ;  /* 0x2f800000ff0d7424 */ /* 0x000fe200078e00ff */
[----:B------:R-:W-:Y:S01]  /*2ef0*/  BSSY.RECONVERGENT B2, `(.L_x_39) ;  /* 0x000002c000027945 */ /* 0x000fe20003800200 */
[----:B------:R-:W-:Y:S02]  /*2f00*/  IMAD.MOV.U32 R15, RZ, RZ, 0x3e055027 ;  /* 0x3e055027ff0f7424 */ /* 0x000fe400078e00ff */
[----:B------:R-:W-:-:S05]  /*2f10*/  FFMA R8, R8, R13, 1.1641532182693481445e-10 ;  /* 0x2f00000008087423 */ /* 0x000fca000000000d */
[----:B------:R-:W-:-:S13]  /*2f20*/  FSETP.GEU.AND P1, PT, R8, 1.175494350822287508e-38, PT ;  /* 0x008000000800780b */ /* 0x000fda0003f2e000 */
[----:B------:R-:W-:-:S05]  /*2f30*/  @!P1 FMUL R8, R8, 8388608 ;  /* 0x4b00000008089820 */ /* 0x000fca0000400000 */
[----:B------:R-:W-:-:S04]  /*2f40*/  IADD3 R10, PT, PT, R8, -0x3f2aaaab, RZ ;  /* 0xc0d55555080a7810 */ /* 0x000fc80007ffe0ff */
[----:B------:R-:W-:-:S05]  /*2f50*/  LOP3.LUT R13, R10, 0xff800000, RZ, 0xc0, !PT ;  /* 0xff8000000a0d7812 */ /* 0x000fca00078ec0ff */
[----:B------:R-:W-:Y:S01]  /*2f60*/  IMAD.IADD R10, R8, 0x1, -R13 ;  /* 0x00000001080a7824 */ /* 0x000fe200078e0a0d */
[----:B------:R-:W-:-:S03]  /*2f70*/  I2FP.F32.S32 R13, R13 ;  /* 0x0000000d000d7245 */ /* 0x000fc60000201400 */
[----:B------:R-:W-:Y:S01]  /*2f80*/  FADD R12, R10, -1 ;  /* 0xbf8000000a0c7421 */ /* 0x000fe20000000000 */
[----:B------:R-:W-:Y:S02]  /*2f90*/  FSEL R10, RZ, -23, P1 ;  /* 0xc1b80000ff0a7808 */ /* 0x000fe40000800000 */
[----:B------:R-:W-:Y:S01]  /*2fa0*/  ISETP.GT.U32.AND P1, PT, R8, 0x7f7fffff, PT ;  /* 0x7f7fffff0800780c */ /* 0x000fe20003f24070 */
[C---:B------:R-:W-:Y:S02]  /*2fb0*/  FFMA R15, R12.reuse, -R15, 0.14084610342979431152 ;  /* 0x3e1039f60c0f7423 */ /* 0x040fe4000000080f */
[----:B------:R-:W-:Y:S01]  /*2fc0*/  FFMA R10, R13, 1.1920928955078125e-07, R10 ;  /* 0x340000000d0a7823 */ /* 0x000fe2000000000a */
[----:B------:R-:W-:Y:S01]  /*2fd0*/  MOV R13, 0x7f800000 ;  /* 0x7f800000000d7802 */ /* 0x000fe20000000f00 */
[----:B------:R-:W-:-:S04]  /*2fe0*/  FFMA R15, R12, R15, -0.12148627638816833496 ;  /* 0xbdf8cdcc0c0f7423 */ /* 0x000fc8000000000f */
[----:B------:R-:W-:-:S04]  /*2ff0*/  FFMA R15, R12, R15, 0.13980610668659210205 ;  /* 0x3e0f29550c0f7423 */ /* 0x000fc8000000000f */
[----:B------:R-:W-:-:S04]  /*3000*/  FFMA R15, R12, R15, -0.16684235632419586182 ;  /* 0xbe2ad8b90c0f7423 */ /* 0x000fc8000000000f */
[----:B------:R-:W-:-:S04]  /*3010*/  FFMA R15, R12, R15, 0.20012299716472625732 ;  /* 0x3e4ced0b0c0f7423 */ /* 0x000fc8000000000f */
[----:B------:R-:W-:-:S04]  /*3020*/  FFMA R15, R12, R15, -0.24999669194221496582 ;  /* 0xbe7fff220c0f7423 */ /* 0x000fc8000000000f */
[----:B------:R-:W-:-:S04]  /*3030*/  FFMA R15, R12, R15, 0.33333182334899902344 ;  /* 0x3eaaaa780c0f7423 */ /* 0x000fc8000000000f */
[----:B------:R-:W-:-:S04]  /*3040*/  FFMA R15, R12, R15, -0.5 ;  /* 0xbf0000000c0f7423 */ /* 0x000fc8000000000f */
[----:B------:R-:W-:-:S04]  /*3050*/  FMUL R15, R12, R15 ;  /* 0x0000000f0c0f7220 */ /* 0x000fc80000400000 */
[----:B------:R-:W-:-:S04]  /*3060*/  FFMA R15, R12, R15, R12 ;  /* 0x0000000f0c0f7223 */ /* 0x000fc8000000000c */
[----:B------:R-:W-:Y:S01]  /*3070*/  FFMA R10, R10, 0.69314718246459960938, R15 ;  /* 0x3f3172180a0a7823 */ /* 0x000fe2000000000f */
[C---:B------:R-:W-:Y:S01]  /*3080*/  @P1 FFMA R10, R8.reuse, R13, +INF ;  /* 0x7f800000080a1423 */ /* 0x040fe2000000000d */
[----:B------:R-:W-:Y:S01]  /*3090*/  FSETP.NEU.AND P1, PT, R8, RZ, PT ;  /* 0x000000ff0800720b */ /* 0x000fe20003f2d000 */
[----:B------:R-:W-:Y:S01]  /*30a0*/  IMAD.MOV.U32 R15, RZ, RZ, 0x30c90fdb ;  /* 0x30c90fdbff0f7424 */ /* 0x000fe200078e00ff */
[----:B------:R-:W-:Y:S01]  /*30b0*/  I2FP.F32.U32 R8, R17 ;  /* 0x0000001100087245 */ /* 0x000fe20000201000 */
[----:B------:R-:W-:-:S04]  /*30c0*/  FMUL R10, R10, -2 ;  /* 0xc00000000a0a7820 */ /* 0x000fc80000400000 */
[----:B------:R-:W-:Y:S01]  /*30d0*/  FFMA R14, R8, R15, 7.314590599882819788e-10 ;  /* 0x30490fdb080e7423 */ /* 0x000fe2000000000f */
[----:B------:R-:W-:-:S04]  /*30e0*/  FSEL R12, R10, +INF , P1 ;  /* 0x7f8000000a0c7808 */ /* 0x000fc80000800000 */
[----:B------:R0:W1:Y:S01]  /*30f0*/  MUFU.RSQ R13, R12 ;  /* 0x0000000c000d7308 */ /* 0x0000620000001400 */
[----:B------:R-:W-:-:S05]  /*3100*/  VIADD R10, R12, 0xf3000000 ;  /* 0xf30000000c0a7836 */ /* 0x000fca0000000000 */
[----:B------:R-:W-:-:S13]  /*3110*/  ISETP.GT.U32.AND P1, PT, R10, 0x727fffff, PT ;  /* 0x727fffff0a00780c */ /* 0x000fda0003f24070 */
[----:B01----:R-:W-:Y:S05]  /*3120*/  @!P1 BRA `(.L_x_40) ;  /* 0x0000000000109947 */ /* 0x003fea0003800000 */
[----:B------:R-:W-:-:S07]  /*3130*/  MOV R20, 0x3150 ;  /* 0x0000315000147802 */ /* 0x000fce0000000f00 */
[----:B------:R-:W-:Y:S05]  /*3140*/  CALL.REL.NOINC `($__internal_2_$__cuda_sm20_sqrt_rn_f32_slowpath) ;  /* 0x0000005c001c7944 */ /* 0x000fea0003c00000 */
[----:B------:R-:W-:Y:S01]  /*3150*/  MOV R10, R18 ;  /* 0x00000012000a7202 */ /* 0x000fe20000000f00 */
[----:B------:R-:W-:Y:S06]  /*3160*/  BRA `(.L_x_41) ;  /* 0x0000000000107947 */ /* 0x000fec0003800000 */
.L_x_40:
[----:B------:R-:W-:Y:S01]  /*3170*/  FMUL.FTZ R10, R12, R13 ;  /* 0x0000000d0c0a7220 */ /* 0x000fe20000410000 */
[----:B------:R-:W-:-:S03]  /*3180*/  FMUL.FTZ R8, R13, 0.5 ;  /* 0x3f0000000d087820 */ /* 0x000fc60000410000 */
[----:B------:R-:W-:-:S04]  /*3190*/  FFMA R13, -R10, R10, R12 ;  /* 0x0000000a0a0d7223 */ /* 0x000fc8000000010c */
[----:B------:R-:W-:-:S07]  /*31a0*/  FFMA R10, R13, R8, R10 ;  /* 0x000000080d0a7223 */ /* 0x000fce000000000a */
.L_x_41:
[----:B------:R-:W-:Y:S05]  /*31b0*/  BSYNC.RECONVERGENT B2 ;  /* 0x0000000000027941 */ /* 0x000fea0003800200 */
.L_x_39:
[----:B------:R-:W-:Y:S01]  /*31c0*/  FMUL.RZ R12, R14, 0.15915493667125701904 ;  /* 0x3e22f9830e0c7820 */ /* 0x000fe2000040c000 */
[----:B------:R-:W-:Y:S02]  /*31d0*/  IMAD.MOV.U32 R8, RZ, RZ, R5 ;  /* 0x000000ffff087224 */ /* 0x000fe400078e0005 */
[----:B------:R-:W-:Y:S01]  /*31e0*/  IMAD.MOV.U32 R5, RZ, RZ, 0x1 ;  /* 0x00000001ff057424 */ /* 0x000fe200078e00ff */
[----:B------:R-:W0:Y:S08]  /*31f0*/  MUFU.SIN R13, R12 ;  /* 0x0000000c000d7308 */ /* 0x000e300000000400 */
[----:B------:R-:W1:Y:S01]  /*3200*/  MUFU.COS R15, R12 ;  /* 0x0000000c000f7308 */ /* 0x000e620000000000 */
[-C--:B0-----:R-:W-:Y:S01]  /*3210*/  FMUL R20, R13, R10.reuse ;  /* 0x0000000a0d147220 */ /* 0x081fe20000400000 */
[----:B-1----:R-:W-:-:S07]  /*3220*/  FMUL R10, R15, R10 ;  /* 0x0000000a0f0a7220 */ /* 0x002fce0000400000 */
.L_x_30:
[----:B------:R-:W-:Y:S05]  /*3230*/  BSYNC.RECONVERGENT B1 ;  /* 0x0000000000017941 */ /* 0x000fea0003800200 */
.L_x_29:
[----:B------:R-:W0:Y:S01]  /*3240*/  F2F.F64.F32 R14, R20 ;  /* 0x00000014000e7310 */ /* 0x000e220000201800 */
[----:B------:R-:W-:Y:S01]  /*3250*/  MOV R12, 0x652b82fe ;  /* 0x652b82fe000c7802 */ /* 0x000fe20000000f00 */
[----:B------:R-:W-:Y:S01]  /*3260*/  IMAD.MOV.U32 R13, RZ, RZ, 0x3ff71547 ;  /* 0x3ff71547ff0d7424 */ /* 0x000fe200078e00ff */
[----:B------:R-:W-:Y:S01]  /*3270*/  UMOV UR10, 0xfefa39ef ;  /* 0xfefa39ef000a7882 */ /* 0x000fe20000000000 */
[----:B------:R-:W-:Y:S01]  /*3280*/  UMOV UR11, 0x3fe62e42 ;  /* 0x3fe62e42000b7882 */ /* 0x000fe20000000000 */
[----:B------:R-:W-:Y:S01]  /*3290*/  BSSY.RECONVERGENT B1, `(.L_x_42) ;  /* 0x0000038000017945 */ /* 0x000fe20003800200 */
[----:B0-----:R-:W-:-:S08]  /*32a0*/  DFMA R14, R50, R14, R52 ;  /* 0x0000000e320e722b */ /* 0x001fd00000000034 */
[----:B------:R-:W-:Y:S02]  /*32b0*/  DFMA R12, R14, R12, 6.75539944105574400000e+15 ;  /* 0x433800000e0c742b */ /* 0x000fe4000000000c */
[----:B------:R-:W-:-:S06]  /*32c0*/  FSETP.GEU.AND P1, PT, |R15|, 4.1917929649353027344, PT ;  /* 0x4086232b0f00780b */ /* 0x000fcc0003f2e200 */
[----:B------:R-:W-:-:S08]  /*32d0*/  DADD R16, R12, -6.75539944105574400000e+15 ;  /* 0xc33800000c107429 */ /* 0x000fd00000000000 */
[----:B------:R-:W-:Y:S01]  /*32e0*/  DFMA R18, R16, -UR10, R14 ;  /* 0x8000000a10127c2b */ /* 0x000fe2000800000e */
[----:B------:R-:W-:Y:S01]  /*32f0*/  UMOV UR10, 0x3b39803f ;  /* 0x3b39803f000a7882 */ /* 0x000fe20000000000 */
[----:B------:R-:W-:-:S06]  /*3300*/  UMOV UR11, 0x3c7abc9e ;  /* 0x3c7abc9e000b7882 */ /* 0x000fcc0000000000 */
[----:B------:R-:W-:Y:S01]  /*3310*/  DFMA R18, R16, -UR10, R18 ;  /* 0x8000000a10127c2b */ /* 0x000fe20008000012 */
[----:B------:R-:W-:Y:S01]  /*3320*/  UMOV UR10, 0x69ce2bdf ;  /* 0x69ce2bdf000a7882 */ /* 0x000fe20000000000 */
[----:B------:R-:W-:Y:S01]  /*3330*/  IMAD.MOV.U32 R16, RZ, RZ, -0x35dec16 ;  /* 0xfca213eaff107424 */ /* 0x000fe200078e00ff */
[----:B------:R-:W-:Y:S01]  /*3340*/  MOV R17, 0x3e928af3 ;  /* 0x3e928af300117802 */ /* 0x000fe20000000f00 */
[----:B------:R-:W-:-:S05]  /*3350*/  UMOV UR11, 0x3e5ade15 ;  /* 0x3e5ade15000b7882 */ /* 0x000fca0000000000 */
[----:B------:R-:W-:Y:S01]  /*3360*/  DFMA R16, R18, UR10, R16 ;  /* 0x0000000a12107c2b */ /* 0x000fe20008000010 */
[----:B------:R-:W-:Y:S01]  /*3370*/  UMOV UR10, 0x62401315 ;  /* 0x62401315000a7882 */ /* 0x000fe20000000000 */
[----:B------:R-:W-:-:S06]  /*3380*/  UMOV UR11, 0x3ec71dee ;  /* 0x3ec71dee000b7882 */ /* 0x000fcc0000000000 */
[----:B------:R-:W-:Y:S01]  /*3390*/  DFMA R16, R18, R16, UR10 ;  /* 0x0000000a12107e2b */ /* 0x000fe20008000010 */
        /* <DEDUP_REMOVED lines=20> */
[----:B------:R-:W-:-:S08]  /*34e0*/  DFMA R16, R18, R16, UR10 ;  /* 0x0000000a12107e2b */ /* 0x000fd00008000010 */
[----:B------:R-:W-:-:S08]  /*34f0*/  DFMA R16, R18, R16, 1 ;  /* 0x3ff000001210742b */ /* 0x000fd00000000010 */
[----:B------:R-:W-:-:S10]  /*3500*/  DFMA R18, R18, R16, 1 ;  /* 0x3ff000001212742b */ /* 0x000fd40000000010 */
[----:B------:R-:W-:Y:S02]  /*3510*/  IMAD R17, R12, 0x100000, R19 ;  /* 0x001000000c117824 */ /* 0x000fe400078e0213 */
[----:B------:R-:W-:Y:S01]  /*3520*/  IMAD.MOV.U32 R16, RZ, RZ, R18 ;  /* 0x000000ffff107224 */ /* 0x000fe200078e0012 */
[----:B------:R-:W-:Y:S06]  /*3530*/  @!P1 BRA `(.L_x_43) ;  /* 0x0000000000349947 */ /* 0x000fec0003800000 */
[----:B------:R-:W-:Y:S01]  /*3540*/  FSETP.GEU.AND P2, PT, |R15|, 4.2275390625, PT ;  /* 0x408748000f00780b */ /* 0x000fe20003f4e200 */
[C---:B------:R-:W-:Y:S02]  /*3550*/  DADD R16, R14.reuse, +INF ;  /* 0x7ff000000e107429 */ /* 0x040fe40000000000 */
[----:B------:R-:W-:-:S08]  /*3560*/  DSETP.GEU.AND P1, PT, R14, RZ, PT ;  /* 0x000000ff0e00722a */ /* 0x000fd00003f2e000 */
[----:B------:R-:W-:Y:S02]  /*3570*/  FSEL R16, R16, RZ, P1 ;  /* 0x000000ff10107208 */ /* 0x000fe40000800000 */
[C---:B------:R-:W-:Y:S02]  /*3580*/  @!P2 LEA.HI R13, R12.reuse, R12, RZ, 0x1 ;  /* 0x0000000c0c0da211 */ /* 0x040fe400078f08ff */
[----:B------:R-:W-:Y:S02]  /*3590*/  @!P2 MOV R14, RZ ;  /* 0x000000ff000ea202 */ /* 0x000fe40000000f00 */
[----:B------:R-:W-:Y:S02]  /*35a0*/  @!P2 SHF.R.S32.HI R13, RZ, 0x1, R13 ;  /* 0x00000001ff0da819 */ /* 0x000fe4000001140d */
[----:B------:R-:W-:Y:S02]  /*35b0*/  FSEL R17, R17, RZ, P1 ;  /* 0x000000ff11117208 */ /* 0x000fe40000800000 */
[----:B------:R-:W-:Y:S01]  /*35c0*/  @!P2 IADD3 R12, PT, PT, R12, -R13, RZ ;  /* 0x8000000d0c0ca210 */ /* 0x000fe20007ffe0ff */
[----:B------:R-:W-:-:S03]  /*35d0*/  @!P2 IMAD R13, R13, 0x100000, R19 ;  /* 0x001000000d0da824 */ /* 0x000fc600078e0213 */
[----:B------:R-:W-:Y:S01]  /*35e0*/  @!P2 LEA R15, R12, 0x3ff00000, 0x14 ;  /* 0x3ff000000c0fa811 */ /* 0x000fe200078ea0ff */
[----:B------:R-:W-:-:S06]  /*35f0*/  @!P2 IMAD.MOV.U32 R12, RZ, RZ, R18 ;  /* 0x000000ffff0ca224 */ /* 0x000fcc00078e0012 */
[----:B------:R-:W-:-:S11]  /*3600*/  @!P2 DMUL R16, R12, R14 ;  /* 0x0000000e0c10a228 */ /* 0x000fd60000000000 */
.L_x_43:
[----:B------:R-:W-:Y:S05]  /*3610*/  BSYNC.RECONVERGENT B1 ;  /* 0x0000000000017941 */ /* 0x000fea0003800200 */
.L_x_42:
[----:B------:R-:W0:Y:S01]  /*3620*/  LDC R14, c[0x0][0x3b8] ;  /* 0x0000ee00ff0e7b82 */ /* 0x000e220000000800 */
[----:B------:R-:W-:-:S08]  /*3630*/  DMUL R66, R16, R66 ;  /* 0x0000004210427228 */ /* 0x000fd00000000000 */
[----:B------:R-:W-:Y:S01]  /*3640*/  DADD R12, R66, R68 ;  /* 0x00000000420c7229 */ /* 0x000fe20000000044 */
[----:B0-----:R-:W-:-:S09]  /*3650*/  ISETP.NE.AND P1, PT, R14, 0x1, PT ;  /* 0x000000010e00780c */ /* 0x001fd20003f25270 */
[----:B------:R-:W-:Y:S02]  /*3660*/  FSEL R68, R12, R68, !P1 ;  /* 0x000000440c447208 */ /* 0x000fe40004800000 */
[----:B------:R-:W-:Y:S01]  /*3670*/  FSEL R69, R13, R69, !P1 ;  /* 0x000000450d457208 */ /* 0x000fe20004800000 */
[----:B------:R-:W-:Y:S06]  /*3680*/  @P0 BRA `(.L_x_44) ;  /* 0xffffffec00dc0947 */ /* 0x000fec000383ffff */
.L_x_28:
[----:B------:R-:W0:Y:S02]  /*3690*/  LDCU UR4, c[0x0][0x3b8] ;  /* 0x00007700ff0477ac */ /* 0x000e240008000800 */
[----:B0-----:R-:W-:-:S04]  /*36a0*/  ULOP3.LUT UR4, UR4, 0x2, URZ, 0xfc, !UPT ;  /* 0x0000000204047892 */ /* 0x001fc8000f8efcff */
[----:B------:R-:W-:-:S09]  /*36b0*/  UISETP.NE.AND UP0, UPT, UR4, 0x2, UPT ;  /* 0x000000020400788c */ /* 0x000fd2000bf05270 */
[----:B------:R-:W-:Y:S05]  /*36c0*/  BRA.U !UP0, `(.L_x_45) ;  /* 0x0000000108807547 */ /* 0x000fea000b800000 */
[----:B------:R-:W0:Y:S01]  /*36d0*/  MUFU.RCP64H R13, R7 ;  /* 0x00000007000d7308 */ /* 0x000e220000001800 */
[----:B------:R-:W-:Y:S01]  /*36e0*/  IMAD.MOV.U32 R12, RZ, RZ, 0x1 ;  /* 0x00000001ff0c7424 */ /* 0x000fe200078e00ff */
[----:B------:R-:W-:Y:S01]  /*36f0*/  FSETP.GEU.AND P1, PT, |R69|, 6.5827683646048100446e-37, PT ;  /* 0x036000004500780b */ /* 0x000fe20003f2e200 */
[----:B------:R-:W-:Y:S04]  /*3700*/  BSSY.RECONVERGENT B1, `(.L_x_46) ;  /* 0x0000012000017945 */ /* 0x000fe80003800200 */
[----:B0-----:R-:W-:-:S08]  /*3710*/  DFMA R14, -R6, R12, 1 ;  /* 0x3ff00000060e742b */ /* 0x001fd0000000010c */
[----:B------:R-:W-:-:S08]  /*3720*/  DFMA R14, R14, R14, R14 ;  /* 0x0000000e0e0e722b */ /* 0x000fd0000000000e */
[----:B------:R-:W-:-:S08]  /*3730*/  DFMA R14, R12, R14, R12 ;  /* 0x0000000e0c0e722b */ /* 0x000fd0000000000c */
[----:B------:R-:W-:-:S08]  /*3740*/  DFMA R12, -R6, R14, 1 ;  /* 0x3ff00000060c742b */ /* 0x000fd0000000010e */
[----:B------:R-:W-:-:S08]  /*3750*/  DFMA R16, R14, R12, R14 ;  /* 0x0000000c0e10722b */ /* 0x000fd0000000000e */
[----:B------:R-:W-:-:S08]  /*3760*/  DMUL R12, R16, R68 ;  /* 0x00000044100c7228 */ /* 0x000fd00000000000 */
[----:B------:R-:W-:-:S08]  /*3770*/  DFMA R14, -R6, R12, R68 ;  /* 0x0000000c060e722b */ /* 0x000fd00000000144 */
[----:B------:R-:W-:-:S10]  /*3780*/  DFMA R12, R16, R14, R12 ;  /* 0x0000000e100c722b */ /* 0x000fd4000000000c */
[----:B------:R-:W-:-:S05]  /*3790*/  FFMA R11, RZ, R7, R13 ;  /* 0x00000007ff0b7223 */ /* 0x000fca000000000d */
[----:B------:R-:W-:-:S13]  /*37a0*/  FSETP.GT.AND P0, PT, |R11|, 1.469367938527859385e-39, PT ;  /* 0x001000000b00780b */ /* 0x000fda0003f04200 */
[----:B------:R-:W-:Y:S05]  /*37b0*/  @P0 BRA P1, `(.L_x_47) ;  /* 0x0000000000180947 */ /* 0x000fea0000800000 */
[----:B------:R-:W-:Y:S01]  /*37c0*/  IMAD.MOV.U32 R62, RZ, RZ, R68 ;  /* 0x000000ffff3e7224 */ /* 0x000fe200078e0044 */
[----:B------:R-:W-:Y:S01]  /*37d0*/  MOV R63, R69 ;  /* 0x00000045003f7202 */ /* 0x000fe20000000f00 */
[----:B------:R-:W-:Y:S01]  /*37e0*/  IMAD.MOV.U32 R12, RZ, RZ, R6 ;  /* 0x000000ffff0c7224 */ /* 0x000fe200078e0006 */
[----:B------:R-:W-:Y:S01]  /*37f0*/  MOV R26, 0x3820 ;  /* 0x00003820001a7802 */ /* 0x000fe20000000f00 */
[----:B------:R-:W-:-:S07]  /*3800*/  IMAD.MOV.U32 R13, RZ, RZ, R7 ;  /* 0x000000ffff0d7224 */ /* 0x000fce00078e0007 */
[----:B------:R-:W-:Y:S05]  /*3810*/  CALL.REL.NOINC `($__internal_0_$__cuda_sm20_div_rn_f64_full) ;  /* 0x0000004c003c7944 */ /* 0x000fea0003c00000 */
.L_x_47:
[----:B------:R-:W-:Y:S05]  /*3820*/  BSYNC.RECONVERGENT B1 ;  /* 0x0000000000017941 */ /* 0x000fea0003800200 */
.L_x_46:
[----:B------:R-:W0:Y:S01]  /*3830*/  LDCU.64 UR10, c[0x0][0x398] ;  /* 0x00007300ff0a77ac */ /* 0x000e220008000a00 */
[----:B------:R-:W-:Y:S01]  /*3840*/  MOV R11, RZ ;  /* 0x000000ff000b7202 */ /* 0x000fe20000000f00 */
[----:B0-----:R-:W-:-:S08]  /*3850*/  DADD R12, R12, -UR10 ;  /* 0x8000000a0c0c7e29 */ /* 0x001fd00008000000 */
[----:B------:R-:W-:Y:S02]  /*3860*/  DSETP.MAX.AND P0, P1, RZ, R12, PT ;  /* 0x0000000cff00722a */ /* 0x000fe4000390f000 */
[----:B------:R-:W-:-:S04]  /*3870*/  IMAD.MOV.U32 R14, RZ, RZ, R13 ;  /* 0x000000ffff0e7224 */ /* 0x000fc800078e000d */
[C---:B------:R-:W-:Y:S02]  /*3880*/  SEL R12, R11.reuse, R12, P0 ;  /* 0x0000000c0b0c7207 */ /* 0x040fe40000000000 */
[----:B------:R-:W-:-:S06]  /*3890*/  FSEL R15, R11, R14, P0 ;  /* 0x0000000e0b0f7208 */ /* 0x000fcc0000000000 */
[----:B------:R-:W-:-:S05]  /*38a0*/  @P1 LOP3.LUT R15, R14, 0x80000, RZ, 0xfc, !PT ;  /* 0x000800000e0f1812 */ /* 0x000fca00078efcff */
[----:B------:R-:W-:Y:S01]  /*38b0*/  IMAD.MOV.U32 R13, RZ, RZ, R15 ;  /* 0x000000ffff0d7224 */ /* 0x000fe200078e000f */
[----:B------:R-:W-:Y:S06]  /*38c0*/  BRA `(.L_x_48) ;  /* 0x0000000000247947 */ /* 0x000fec0003800000 */
.L_x_45:
[----:B------:R-:W0:Y:S01]  /*38d0*/  LDCU.64 UR10, c[0x0][0x398] ;  /* 0x00007300ff0a77ac */ /* 0x000e220008000a00 */
[----:B------:R-:W-:Y:S01]  /*38e0*/  MOV R11, RZ ;  /* 0x000000ff000b7202 */ /* 0x000fe20000000f00 */
[----:B------:R-:W-:Y:S01]  /*38f0*/  IMAD.MOV.U32 R12, RZ, RZ, RZ ;  /* 0x000000ffff0c7224 */ /* 0x000fe200078e00ff */
[----:B0-----:R-:W-:-:S08]  /*3900*/  DADD R66, R66, -UR10 ;  /* 0x8000000a42427e29 */ /* 0x001fd00008000000 */
[----:B------:R-:W-:Y:S02]  /*3910*/  DSETP.MAX.AND P0, P1, RZ, R66, PT ;  /* 0x00000042ff00722a */ /* 0x000fe4000390f000 */
[----:B------:R-:W-:-:S04]  /*3920*/  IMAD.MOV.U32 R14, RZ, RZ, R67 ;  /* 0x000000ffff0e7224 */ /* 0x000fc800078e0043 */
[----:B------:R-:W-:Y:S02]  /*3930*/  SEL R12, R12, R66, P0 ;  /* 0x000000420c0c7207 */ /* 0x000fe40000000000 */
[----:B------:R-:W-:-:S06]  /*3940*/  FSEL R13, R11, R14, P0 ;  /* 0x0000000e0b0d7208 */ /* 0x000fcc0000000000 */
[----:B------:R-:W-:-:S07]  /*3950*/  @P1 LOP3.LUT R13, R14, 0x80000, RZ, 0xfc, !PT ;  /* 0x000800000e0d1812 */ /* 0x000fce00078efcff */
.L_x_48:
[----:B------:R-:W0:Y:S01]  /*3960*/  LDCU.64 UR10, c[0x0][0x380] ;  /* 0x00007000ff0a77ac */ /* 0x000e220008000a00 */
[----:B------:R-:W-:Y:S01]  /*3970*/  IADD3 R54, P0, PT, R40, R54, RZ ;  /* 0x0000003628367210 */ /* 0x000fe20007f1e0ff */
[----:B------:R-:W-:Y:S01]  /*3980*/  DMUL R12, R12, R60 ;  /* 0x0000003c0c0c7228 */ /* 0x000fe20000000000 */
[----:B------:R-:W-:Y:S02]  /*3990*/  IMAD.MOV.U32 R72, RZ, RZ, R3 ;  /* 0x000000ffff487224 */ /* 0x000fe400078e0003 */
[----:B------:R-:W-:-:S05]  /*39a0*/  IADD3.X R55, PT, PT, R41, R55, RZ, P0, !PT ;  /* 0x0000003729377210 */ /* 0x000fca00007fe4ff */
[C---:B------:R-:W-:Y:S02]  /*39b0*/  DFMA R56, R12.reuse, R12, R56 ;  /* 0x0000000c0c38722b */ /* 0x040fe40000000038 */
[----:B------:R-:W-:Y:S01]  /*39c0*/  DADD R58, R12, R58 ;  /* 0x000000000c3a7229 */ /* 0x000fe2000000003a */
[----:B0-----:R-:W-:-:S04]  /*39d0*/  ISETP.GE.U32.AND P0, PT, R54, UR10, PT ;  /* 0x0000000a36007c0c */ /* 0x001fc8000bf06070 */
[----:B------:R-:W-:-:S13]  /*39e0*/  ISETP.GE.AND.EX P0, PT, R55, UR11, PT, P0 ;  /* 0x0000000b37007c0c */ /* 0x000fda000bf06300 */
[----:B------:R-:W-:Y:S05]  /*39f0*/  @!P0 BRA `(.L_x_49) ;  /* 0xffffffd000c88947 */ /* 0x000fea000383ffff */
[----:B------:R-:W-:Y:S05]  /*3a00*/  BRA `(.L_x_5) ;  /* 0x0000004800a87947 */ /* 0x000fea0003800000 */
.L_x_6:
[----:B------:R-:W0:Y:S02]  /*3a10*/  LDCU UR4, c[0x0][0x388] ;  /* 0x00007100ff0477ac */ /* 0x000e240008000800 */
[----:B0-----:R-:W-:-:S09]  /*3a20*/  UISETP.GE.AND UP0, UPT, UR4, 0x1, UPT ;  /* 0x000000010400788c */ /* 0x001fd2000bf06270 */
[----:B------:R-:W-:Y:S05]  /*3a30*/  BRA.U !UP0, `(.L_x_50) ;  /* 0x0000003d08147547 */ /* 0x000fea000b800000 */
[C---:B------:R-:W-:Y:S01]  /*3a40*/  LOP3.LUT R3, R8.reuse, 0xf, RZ, 0xc0, !PT ;  /* 0x0000000f08037812 */ /* 0x040fe200078ec0ff */
[----:B------:R-:W-:Y:S01]  /*3a50*/  IMAD.MOV.U32 R7, RZ, RZ, RZ ;  /* 0x000000ffff077224 */ /* 0x000fe200078e00ff */
[C---:B------:R-:W-:Y:S02]  /*3a60*/  LOP3.LUT R5, R8.reuse, 0x7, RZ, 0xc0, !PT ;  /* 0x0000000708057812 */ /* 0x040fe400078ec0ff */
[----:B------:R-:W-:Y:S02]  /*3a70*/  CS2R R10, SRZ ;  /* 0x00000000000a7805 */ /* 0x000fe4000001ff00 */
[----:B------:R-:W-:Y:S02]  /*3a80*/  LOP3.LUT R6, R8, 0x7ffffffe, RZ, 0xc0, !PT ;  /* 0x7ffffffe08067812 */ /* 0x000fe400078ec0ff */
[----:B------:R-:W-:Y:S02]  /*3a90*/  CS2R R8, SRZ ;  /* 0x0000000000087805 */ /* 0x000fe4000001ff00 */
[C---:B------:R-:W-:Y:S01]  /*3aa0*/  IADD3 R44, PT, PT, R1.reuse, 0x100, RZ ;  /* 0x00000100012c7810 */ /* 0x040fe20007ffe0ff */
[----:B------:R-:W-:Y:S01]  /*3ab0*/  VIADD R45, R1, 0x200 ;  /* 0x00000200012d7836 */ /* 0x000fe20000000000 */
[----:B------:R-:W-:-:S02]  /*3ac0*/  CS2R R56, SRZ ;  /* 0x0000000000387805 */ /* 0x000fc4000001ff00 */
[----:B------:R-:W-:-:S07]  /*3ad0*/  CS2R R58, SRZ ;  /* 0x00000000003a7805 */ /* 0x000fce000001ff00 */
.L_x_105:
[----:B0-----:R-:W0:Y:S01]  /*3ae0*/  LDC R49, c[0x0][0x3bc] ;  /* 0x0000ef00ff317b82 */ /* 0x001e220000000800 */
[----:B------:R-:W-:Y:S01]  /*3af0*/  MOV R28, RZ ;  /* 0x000000ff001c7202 */ /* 0x000fe20000000f00 */
[----:B0-----:R-:W-:-:S05]  /*3b00*/  VIADD R12, R49, 0xffffffff ;  /* 0xffffffff310c7836 */ /* 0x001fca0000000000 */
[----:B------:R-:W-:-:S13]  /*3b10*/  ISETP.GE.U32.AND P0, PT, R12, 0xf, PT ;  /* 0x0000000f0c00780c */ /* 0x000fda0003f06070 */
[----:B------:R-:W-:Y:S05]  /*3b20*/  @!P0 BRA `(.L_x_51) ;  /* 0x0000000000b88947 */ /* 0x000fea0003800000 */
[----:B------:R-:W-:Y:S01]  /*3b30*/  IMAD.MOV.U32 R62, RZ, RZ, RZ ;  /* 0x000000ffff3e7224 */ /* 0x000fe200078e00ff */
[----:B------:R-:W-:-:S07]  /*3b40*/  LOP3.LUT R65, R49, 0x7ffffff0, RZ, 0xc0, !PT ;  /* 0x7ffffff031417812 */ /* 0x000fce00078ec0ff */
.L_x_52:
[----:B0-----:R-:W0:Y:S01]  /*3b50*/  LDC.64 R24, c[0x0][0x390] ;  /* 0x0000e400ff187b82 */ /* 0x001e220000000a00 */
[C---:B------:R-:W-:Y:S01]  /*3b60*/  IMAD R63, R62.reuse, 0x8, R1 ;  /* 0x000000083e3f7824 */ /* 0x040fe200078e0201 */
[----:B------:R-:W-:-:S04]  /*3b70*/  IADD3 R62, PT, PT, R62, 0x10, RZ ;  /* 0x000000103e3e7810 */ /* 0x000fc80007ffe0ff */
[----:B------:R-:W-:Y:S02]  /*3b80*/  ISETP.NE.AND P0, PT, R62, R65, PT ;  /* 0x000000413e00720c */ /* 0x000fe40003f05270 */
[-C--:B0-----:R-:W-:Y:S01]  /*3b90*/  MOV R32, R24.reuse ;  /* 0x0000001800207202 */ /* 0x081fe20000000f00 */
[--C-:B------:R-:W-:Y:S01]  /*3ba0*/  IMAD.MOV.U32 R33, RZ, RZ, R25.reuse ;  /* 0x000000ffff217224 */ /* 0x100fe200078e0019 */
[-C--:B------:R-:W-:Y:S01]  /*3bb0*/  MOV R35, R25.reuse ;  /* 0x0000001900237202 */ /* 0x080fe20000000f00 */
        /* <DEDUP_REMOVED lines=13> */
[----:B------:R-:W-:Y:S01]  /*3c90*/  MOV R26, R24 ;  /* 0x00000018001a7202 */ /* 0x000fe20000000f00 */
[----:B------:R-:W-:Y:S01]  /*3ca0*/  IMAD.MOV.U32 R13, RZ, RZ, R25 ;  /* 0x000000ffff0d7224 */ /* 0x000fe200078e0019 */
[----:B------:R-:W-:Y:S01]  /*3cb0*/  MOV R29, R25 ;  /* 0x00000019001d7202 */ /* 0x000fe20000000f00 */
[--C-:B------:R-:W-:Y:S01]  /*3cc0*/  IMAD.MOV.U32 R14, RZ, RZ, R24.reuse ;  /* 0x000000ffff0e7224 */ /* 0x100fe200078e0018 */
[----:B------:R0:W-:Y:S01]  /*3cd0*/  STL.128 [R63+0x10], R32 ;  /* 0x000010203f007387 */ /* 0x0001e20000100c00 */
[----:B------:R-:W-:-:S02]  /*3ce0*/  IMAD.MOV.U32 R16, RZ, RZ, R24 ;  /* 0x000000ffff107224 */ /* 0x000fc400078e0018 */
[--C-:B------:R-:W-:Y:S01]  /*3cf0*/  IMAD.MOV.U32 R17, RZ, RZ, R25.reuse ;  /* 0x000000ffff117224 */ /* 0x100fe200078e0019 */
[----:B------:R0:W-:Y:S01]  /*3d00*/  STL.128 [R63+0x20], R36 ;  /* 0x000020243f007387 */ /* 0x0001e20000100c00 */
[--C-:B------:R-:W-:Y:S02]  /*3d10*/  IMAD.MOV.U32 R19, RZ, RZ, R25.reuse ;  /* 0x000000ffff137224 */ /* 0x100fe400078e0019 */
[--C-:B------:R-:W-:Y:S01]  /*3d20*/  IMAD.MOV.U32 R20, RZ, RZ, R24.reuse ;  /* 0x000000ffff147224 */ /* 0x100fe200078e0018 */
[----:B------:R0:W-:Y:S01]  /*3d30*/  STL.128 [R63+0x30], R40 ;  /* 0x000030283f007387 */ /* 0x0001e20000100c00 */
[----:B------:R-:W-:Y:S02]  /*3d40*/  IMAD.MOV.U32 R22, RZ, RZ, R24 ;  /* 0x000000ffff167224 */ /* 0x000fe400078e0018 */
[--C-:B------:R-:W-:Y:S01]  /*3d50*/  IMAD.MOV.U32 R23, RZ, RZ, R25.reuse ;  /* 0x000000ffff177224 */ /* 0x100fe200078e0019 */
[----:B------:R0:W-:Y:S01]  /*3d60*/  STL.128 [R63+0x40], R12 ;  /* 0x0000400c3f007387 */ /* 0x0001e20000100c00 */
[----:B------:R-:W-:-:S02]  /*3d70*/  IMAD.MOV.U32 R27, RZ, RZ, R25 ;  /* 0x000000ffff1b7224 */ /* 0x000fc400078e0019 */
[--C-:B------:R-:W-:Y:S01]  /*3d80*/  IMAD.MOV.U32 R28, RZ, RZ, R24.reuse ;  /* 0x000000ffff1c7224 */ /* 0x100fe200078e0018 */
[----:B------:R0:W-:Y:S01]  /*3d90*/  STL.128 [R63+0x50], R16 ;  /* 0x000050103f007387 */ /* 0x0001e20000100c00 */
[----:B------:R-:W-:Y:S02]  /*3da0*/  IMAD.MOV.U32 R30, RZ, RZ, R24 ;  /* 0x000000ffff1e7224 */ /* 0x000fe400078e0018 */
[----:B------:R-:W-:Y:S01]  /*3db0*/  IMAD.MOV.U32 R31, RZ, RZ, R25 ;  /* 0x000000ffff1f7224 */ /* 0x000fe200078e0019 */
[----:B------:R0:W-:Y:S04]  /*3dc0*/  STL.128 [R63+0x60], R20 ;  /* 0x000060143f007387 */ /* 0x0001e80000100c00 */
[----:B------:R0:W-:Y:S04]  /*3dd0*/  STL.128 [R63], R24 ;  /* 0x000000183f007387 */ /* 0x0001e80000100c00 */
[----:B------:R0:W-:Y:S01]  /*3de0*/  STL.128 [R63+0x70], R28 ;  /* 0x0000701c3f007387 */ /* 0x0001e20000100c00 */
[----:B------:R-:W-:Y:S05]  /*3df0*/  @P0 BRA `(.L_x_52) ;  /* 0xfffffffc00540947 */ /* 0x000fea000383ffff */
[----:B0-----:R-:W-:-:S07]  /*3e00*/  IMAD.MOV.U32 R28, RZ, RZ, R65 ;  /* 0x000000ffff1c7224 */ /* 0x001fce00078e0041 */
.L_x_51:
[----:B------:R-:W-:-:S13]  /*3e10*/  ISETP.NE.AND P0, PT, R3, RZ, PT ;  /* 0x000000ff0300720c */ /* 0x000fda0003f05270 */
[----:B------:R-:W-:Y:S05]  /*3e20*/  @!P0 BRA `(.L_x_53) ;  /* 0x0000000000c48947 */ /* 0x000fea0003800000 */
[----:B------:R-:W-:Y:S01]  /*3e30*/  VIADD R12, R3, 0xffffffff ;  /* 0xffffffff030c7836 */ /* 0x000fe20000000000 */
[----:B------:R-:W-:-:S04]  /*3e40*/  ISETP.NE.AND P2, PT, R5, RZ, PT ;  /* 0x000000ff0500720c */ /* 0x000fc80003f45270 */
[----:B------:R-:W-:-:S13]  /*3e50*/  ISETP.GE.U32.AND P1, PT, R12, 0x7, PT ;  /* 0x000000070c00780c */ /* 0x000fda0003f26070 */
[----:B------:R-:W-:Y:S05]  /*3e60*/  @!P1 BRA `(.L_x_54) ;  /* 0x0000000000549947 */ /* 0x000fea0003800000 */
[----:B------:R-:W0:Y:S01]  /*3e70*/  LDC.64 R20, c[0x0][0x390] ;  /* 0x0000e400ff147b82 */ /* 0x000e220000000a00 */
[C---:B------:R-:W-:Y:S02]  /*3e80*/  LEA R29, R28.reuse, R1, 0x3 ;  /* 0x000000011c1d7211 */ /* 0x040fe400078e18ff */
[----:B------:R-:W-:Y:S01]  /*3e90*/  IADD3 R28, PT, PT, R28, 0x8, RZ ;  /* 0x000000081c1c7810 */ /* 0x000fe20007ffe0ff */
[--C-:B0-----:R-:W-:Y:S01]  /*3ea0*/  IMAD.MOV.U32 R12, RZ, RZ, R20.reuse ;  /* 0x000000ffff0c7224 */ /* 0x101fe200078e0014 */
[-C--:B------:R-:W-:Y:S01]  /*3eb0*/  MOV R14, R20.reuse ;  /* 0x00000014000e7202 */ /* 0x080fe20000000f00 */
[--C-:B------:R-:W-:Y:S01]  /*3ec0*/  IMAD.MOV.U32 R13, RZ, RZ, R21.reuse ;  /* 0x000000ffff0d7224 */ /* 0x100fe200078e0015 */
[-C--:B------:R-:W-:Y:S01]  /*3ed0*/  MOV R17, R21.reuse ;  /* 0x0000001500117202 */ /* 0x080fe20000000f00 */
[--C-:B------:R-:W-:Y:S01]  /*3ee0*/  IMAD.MOV.U32 R15, RZ, RZ, R21.reuse ;  /* 0x000000ffff0f7224 */ /* 0x100fe200078e0015 */
[----:B------:R-:W-:Y:S01]  /*3ef0*/  MOV R22, R20 ;  /* 0x0000001400167202 */ /* 0x000fe20000000f00 */
[--C-:B------:R-:W-:Y:S01]  /*3f00*/  IMAD.MOV.U32 R16, RZ, RZ, R20.reuse ;  /* 0x000000ffff107224 */ /* 0x100fe200078e0014 */
[----:B------:R-:W-:Y:S01]  /*3f10*/  MOV R25, R21 ;  /* 0x0000001500197202 */ /* 0x000fe20000000f00 */
[----:B------:R-:W-:Y:S01]  /*3f20*/  IMAD.MOV.U32 R18, RZ, RZ, R20 ;  /* 0x000000ffff127224 */ /* 0x000fe200078e0014 */
[----:B------:R0:W-:Y:S01]  /*3f30*/  STL.128 [R29+0x10], R12 ;  /* 0x0000100c1d007387 */ /* 0x0001e20000100c00 */
[----:B------:R-:W-:-:S02]  /*3f40*/  IMAD.MOV.U32 R19, RZ, RZ, R21 ;  /* 0x000000ffff137224 */ /* 0x000fc400078e0015 */
[--C-:B------:R-:W-:Y:S02]  /*3f50*/  IMAD.MOV.U32 R23, RZ, RZ, R21.reuse ;  /* 0x000000ffff177224 */ /* 0x100fe400078e0015 */
[--C-:B------:R-:W-:Y:S01]  /*3f60*/  IMAD.MOV.U32 R24, RZ, RZ, R20.reuse ;  /* 0x000000ffff187224 */ /* 0x100fe200078e0014 */
[----:B------:R0:W-:Y:S01]  /*3f70*/  STL.128 [R29+0x20], R16 ;  /* 0x000020101d007387 */ /* 0x0001e20000100c00 */
[----:B------:R-:W-:Y:S02]  /*3f80*/  IMAD.MOV.U32 R26, RZ, RZ, R20 ;  /* 0x000000ffff1a7224 */ /* 0x000fe400078e0014 */
[----:B------:R-:W-:Y:S01]  /*3f90*/  IMAD.MOV.U32 R27, RZ, RZ, R21 ;  /* 0x000000ffff1b7224 */ /* 0x000fe200078e0015 */
[----:B------:R0:W-:Y:S04]  /*3fa0*/  STL.128 [R29], R20 ;  /* 0x000000141d007387 */ /* 0x0001e80000100c00 */
[----:B------:R0:W-:Y:S02]  /*3fb0*/  STL.128 [R29+0x30], R24 ;  /* 0x000030181d007387 */ /* 0x0001e40000100c00 */
.L_x_54:
[----:B------:R-:W-:Y:S05]  /*3fc0*/  @!P2 BRA `(.L_x_53) ;  /* 0x00000000005ca947 */ /* 0x000fea0003800000 */
[----:B0-----:R-:W-:Y:S01]  /*3fd0*/  VIADD R12, R5, 0xffffffff ;  /* 0xffffffff050c7836 */ /* 0x001fe20000000000 */
[----:B------:R-:W-:-:S04]  /*3fe0*/  LOP3.LUT P2, R49, R49, 0x3, RZ, 0xc0, !PT ;  /* 0x0000000331317812 */ /* 0x000fc8000784c0ff */
[----:B------:R-:W-:-:S13]  /*3ff0*/  ISETP.GE.U32.AND P1, PT, R12, 0x3, PT ;  /* 0x000000030c00780c */ /* 0x000fda0003f26070 */
[----:B------:R-:W0:Y:S01]  /*4000*/  @P1 LDC.64 R12, c[0x0][0x390] ;  /* 0x0000e400ff0c1b82 */ /* 0x000e220000000a00 */
[C---:B------:R-:W-:Y:S01]  /*4010*/  @P1 IMAD R21, R28.reuse, 0x8, R1 ;  /* 0x000000081c151824 */ /* 0x040fe200078e0201 */
[----:B------:R-:W-:Y:S02]  /*4020*/  @P1 IADD3 R28, PT, PT, R28, 0x4, RZ ;  /* 0x000000041c1c1810 */ /* 0x000fe40007ffe0ff */
[----:B0-----:R-:W-:Y:S01]  /*4030*/  MOV R14, R12 ;  /* 0x0000000c000e7202 */ /* 0x001fe20000000f00 */
[--C-:B------:R-:W-:Y:S01]  /*4040*/  IMAD.MOV.U32 R15, RZ, RZ, R13.reuse ;  /* 0x000000ffff0f7224 */ /* 0x100fe200078e000d */
[----:B------:R-:W-:Y:S01]  /*4050*/  MOV R17, R13 ;  /* 0x0000000d00117202 */ /* 0x000fe20000000f00 */
[--C-:B------:R-:W-:Y:S02]  /*4060*/  IMAD.MOV.U32 R16, RZ, RZ, R12.reuse ;  /* 0x000000ffff107224 */ /* 0x100fe400078e000c */
[----:B------:R-:W-:Y:S01]  /*4070*/  IMAD.MOV.U32 R18, RZ, RZ, R12 ;  /* 0x000000ffff127224 */ /* 0x000fe200078e000c */
[----:B------:R1:W-:Y:S01]  /*4080*/  @P1 STL.128 [R21], R12 ;  /* 0x0000000c15001387 */ /* 0x0003e20000100c00 */
[----:B------:R-:W-:-:S05]  /*4090*/  IMAD.MOV.U32 R19, RZ, RZ, R13 ;  /* 0x000000ffff137224 */ /* 0x000fca00078e000d */
[----:B------:R1:W-:Y:S01]  /*40a0*/  @P1 STL.128 [R21+0x10], R16 ;  /* 0x0000101015001387 */ /* 0x0003e20000100c00 */
[----:B------:R-:W-:Y:S05]  /*40b0*/  @!P2 BRA `(.L_x_53) ;  /* 0x000000000020a947 */ /* 0x000fea0003800000 */
[----:B-1----:R-:W0:Y:S01]  /*40c0*/  LDC.64 R12, c[0x0][0x390] ;  /* 0x0000e400ff0c7b82 */ /* 0x002e220000000a00 */
[----:B------:R-:W-:Y:S01]  /*40d0*/  IMAD R15, R28, 0x8, R1 ;  /* 0x000000081c0f7824 */ /* 0x000fe200078e0201 */
[----:B------:R-:W-:-:S04]  /*40e0*/  ISETP.NE.AND P1, PT, R49, 0x1, PT ;  /* 0x000000013100780c */ /* 0x000fc80003f25270 */
[----:B0-----:R2:W-:Y:S09]  /*40f0*/  STL.64 [R15], R12 ;  /* 0x0000000c0f007387 */ /* 0x0015f20000100a00 */
[----:B------:R-:W-:Y:S05]  /*4100*/  @!P1 BRA `(.L_x_53) ;  /* 0x00000000000c9947 */ /* 0x000fea0003800000 */
[----:B------:R-:W-:Y:S01]  /*4110*/  ISETP.NE.AND P1, PT, R49, 0x2, PT ;  /* 0x000000023100780c */ /* 0x000fe20003f25270 */
[----:B------:R3:W-:-:S12]  /*4120*/  STL.64 [R15+0x8], R12 ;  /* 0x0000080c0f007387 */ /* 0x0007d80000100a00 */
[----:B------:R3:W-:Y:S02]  /*4130*/  @P1 STL.64 [R15+0x10], R12 ;  /* 0x0000100c0f001387 */ /* 0x0007e40000100a00 */
.L_x_53:
[----:B------:R-:W-:-:S07]  /*4140*/  IMAD.MOV.U32 R32, RZ, RZ, RZ ;  /* 0x000000ffff207224 */ /* 0x000fce00078e00ff */
.L_x_97:
[----:B------:R-:W4:Y:S01]  /*4150*/  LDCU UR7, c[0x0][0x3bc] ;  /* 0x00007780ff0777ac */ /* 0x000f220008000800 */
[----:B------:R-:W-:Y:S01]  /*4160*/  IADD3 R32, PT, PT, R32, 0x1, RZ ;  /* 0x0000000120207810 */ /* 0x000fe20007ffe0ff */
[----:B01----:R-:W-:Y:S01]  /*4170*/  IMAD.MOV.U32 R21, RZ, RZ, RZ ;  /* 0x000000ffff157224 */ /* 0x003fe200078e00ff */
[----:B------:R-:W0:Y:S01]  /*4180*/  LDCU UR4, c[0x0][0x388] ;  /* 0x00007100ff0477ac */ /* 0x000e220008000800 */
[----:B----4-:R-:W-:Y:S01]  /*4190*/  IMAD.U32 R22, RZ, RZ, UR7 ;  /* 0x00000007ff167e24 */ /* 0x010fe2000f8e00ff */
[----:B0-----:R-:W-:-:S04]  /*41a0*/  ISETP.NE.AND P1, PT, R32, UR4, PT ;  /* 0x0000000420007c0c */ /* 0x001fc8000bf25270 */
[----:B------:R-:W-:-:S13]  /*41b0*/  ISETP.GE.AND P2, PT, R22, 0x4, PT ;  /* 0x000000041600780c */ /* 0x000fda0003f46270 */
[----:B------:R-:W-:Y:S05]  /*41c0*/  @!P2 BRA `(.L_x_55) ;  /* 0x0000000c0038a947 */ /* 0x000fea0003800000 */
[----:B------:R-:W-:Y:S02]  /*41d0*/  HFMA2 R21, -RZ, RZ, 0, 0 ;  /* 0x00000000ff157431 */ /* 0x000fe400000001ff */
[----:B------:R-:W-:-:S07]  /*41e0*/  IMAD.MOV.U32 R20, RZ, RZ, 0x4 ;  /* 0x00000004ff147424 */ /* 0x000fce00078e00ff */
.L_x_67:
[----:B------:R-:W-:Y:S01]  /*41f0*/  VIADD R8, R8, 0x1 ;  /* 0x0000000108087836 */ /* 0x000fe20000000000 */
[----:B------:R-:W-:Y:S04]  /*4200*/  BSSY.RECONVERGENT B1, `(.L_x_56) ;  /* 0x000000b000017945 */ /* 0x000fe80003800200 */
[----:B------:R-:W-:-:S13]  /*4210*/  ISETP.NE.AND P2, PT, R8, RZ, PT ;  /* 0x000000ff0800720c */ /* 0x000fda0003f45270 */
[----:B0-----:R-:W-:Y:S05]  /*4220*/  @P2 BRA `(.L_x_57) ;  /* 0x0000000000202947 */ /* 0x001fea0003800000 */
[----:B------:R-:W-:-:S04]  /*4230*/  IADD3 R9, PT, PT, R9, 0x1, RZ ;  /* 0x0000000109097810 */ /* 0x000fc80007ffe0ff */
[----:B------:R-:W-:-:S13]  /*4240*/  ISETP.NE.AND P2, PT, R9, RZ, PT ;  /* 0x000000ff0900720c */ /* 0x000fda0003f45270 */
[----:B------:R-:W-:Y:S02]  /*4250*/  @!P2 VIADD R48, R48, 0x1 ;  /* 0x000000013030a836 */ /* 0x000fe40000000000 */
[----:B--23--:R-:W-:Y:S02]  /*4260*/  @!P2 VIADD R12, R46, 0x1 ;  /* 0x000000012e0ca836 */ /* 0x00cfe40000000000 */
[----:B------:R-:W-:Y:S01]  /*4270*/  @!P2 IMAD.MOV.U32 R9, RZ, RZ, RZ ;  /* 0x000000ffff09a224 */ /* 0x000fe200078e00ff */
[----:B------:R-:W-:-:S13]  /*4280*/  ISETP.NE.AND P3, PT, R48, RZ, !P2 ;  /* 0x000000ff3000720c */ /* 0x000fda0005765270 */
[----:B------:R-:W-:-:S05]  /*4290*/  @P3 IADD3 R12, PT, PT, R46, RZ, RZ ;  /* 0x000000ff2e0c3210 */ /* 0x000fca0007ffe0ff */
[----:B------:R-:W-:-:S07]  /*42a0*/  @!P2 IMAD.MOV.U32 R46, RZ, RZ, R12 ;  /* 0x000000ffff2ea224 */ /* 0x000fce00078e000c */
.L_x_57:
[----:B------:R-:W-:Y:S05]  /*42b0*/  BSYNC.RECONVERGENT B1 ;  /* 0x0000000000017941 */ /* 0x000fea0003800200 */
.L_x_56:
[----:B------:R-:W0:Y:S01]  /*42c0*/  LDCU.64 UR10, c[0x0][0x3c8] ;  /* 0x00007900ff0a77ac */ /* 0x000e220008000a00 */
[----:B------:R-:W-:Y:S01]  /*42d0*/  IMAD.WIDE.U32 R18, R48, -0x326172a9, RZ ;  /* 0xcd9e8d5730127825 */ /* 0x000fe200078e00ff */
[----:B------:R-:W-:Y:S01]  /*42e0*/  ISETP.NE.AND P2, PT, R10, 0x1, PT ;  /* 0x000000010a00780c */ /* 0x000fe20003f45270 */
[----:B------:R-:W-:Y:S01]  /*42f0*/  BSSY.RECONVERGENT B1, `(.L_x_58) ;  /* 0x0000046000017945 */ /* 0x000fe20003800200 */
[----:B------:R-:W-:Y:S01]  /*4300*/  MOV R22, R0 ;  /* 0x0000000000167202 */ /* 0x000fe20000000f00 */
[----:B--23--:R-:W-:Y:S01]  /*4310*/  IMAD.WIDE.U32 R12, R8, -0x2daee0ad, RZ ;  /* 0xd2511f53080c7825 */ /* 0x00cfe200078e00ff */
[----:B------:R-:W-:-:S03]  /*4320*/  MOV R23, R21 ;  /* 0x0000001500177202 */ /* 0x000fc60000000f00 */
[----:B------:R-:W-:Y:S02]  /*4330*/  IMAD.MOV.U32 R24, RZ, RZ, R4 ;  /* 0x000000ffff187224 */ /* 0x000fe400078e0004 */
[----:B------:R-:W-:Y:S01]  /*4340*/  IMAD.MOV.U32 R21, RZ, RZ, R20 ;  /* 0x000000ffff157224 */ /* 0x000fe200078e0014 */
[----:B0-----:R-:W-:Y:S02]  /*4350*/  LOP3.LUT R14, R9, UR10, R19, 0x96, !PT ;  /* 0x0000000a090e7c12 */ /* 0x001fe4000f8e9613 */
[----:B------:R-:W-:-:S03]  /*4360*/  LOP3.LUT R16, R46, UR11, R13, 0x96, !PT ;  /* 0x0000000b2e107c12 */ /* 0x000fc6000f8e960d */
        /* <DEDUP_REMOVED lines=31> */
[----:B------:R-:W-:Y:S02]  /*4560*/  MOV R19, R47 ;  /* 0x0000002f00137202 */ /* 0x000fe40000000f00 */
[----:B------:R-:W-:Y:S01]  /*4570*/  LOP3.LUT R16, R14, UR33, R13, 0x96, !PT ;  /* 0x000000210e107c12 */ /* 0x000fe2000f8e960d */
[----:B------:R-:W-:Y:S01]  /*4580*/  IMAD.WIDE.U32 R14, R15, -0x2daee0ad, RZ ;  /* 0xd2511f530f0e7825 */ /* 0x000fe200078e00ff */
[----:B------:R-:W-:-:S03]  /*4590*/  MOV R13, R22 ;  /* 0x00000016000d7202 */ /* 0x000fc60000000f00 */
[----:B------:R-:W-:Y:S01]  /*45a0*/  IMAD.WIDE.U32 R16, R16, -0x326172a9, RZ ;  /* 0xcd9e8d5710107825 */ /* 0x000fe200078e00ff */
[----:B------:R-:W-:-:S03]  /*45b0*/  LOP3.LUT R0, R12, UR6, R15, 0x96, !PT ;  /* 0x000000060c007c12 */ /* 0x000fc6000f8e960f */
[----:B------:R-:W-:Y:S01]  /*45c0*/  IMAD.MOV.U32 R4, RZ, RZ, R14 ;  /* 0x000000ffff047224 */ /* 0x000fe200078e000e */
[----:B------:R-:W-:Y:S01]  /*45d0*/  LOP3.LUT R47, R18, UR5, R17, 0x96, !PT ;  /* 0x00000005122f7c12 */ /* 0x000fe2000f8e9611 */
[----:B------:R-:W-:Y:S02]  /*45e0*/  IMAD.MOV.U32 R17, RZ, RZ, R2 ;  /* 0x000000ffff117224 */ /* 0x000fe400078e0002 */
[----:B------:R-:W-:Y:S02]  /*45f0*/  IMAD.MOV.U32 R2, RZ, RZ, R16 ;  /* 0x000000ffff027224 */ /* 0x000fe400078e0010 */
[----:B------:R-:W-:Y:S02]  /*4600*/  IMAD.MOV.U32 R12, RZ, RZ, R17 ;  /* 0x000000ffff0c7224 */ /* 0x000fe400078e0011 */
[----:B------:R-:W-:Y:S02]  /*4610*/  IMAD.MOV.U32 R15, RZ, RZ, R24 ;  /* 0x000000ffff0f7224 */ /* 0x000fe400078e0018 */
        /* <DEDUP_REMOVED lines=15> */
.L_x_60:
[----:B------:R-:W-:Y:S01]  /*4710*/  IMAD.MOV.U32 R12, RZ, RZ, R24 ;  /* 0x000000ffff0c7224 */ /* 0x000fe200078e0018 */
[----:B------:R-:W-:Y:S01]  /*4720*/  MOV R13, R47 ;  /* 0x0000002f000d7202 */ /* 0x000fe20000000f00 */
[----:B------:R-:W-:Y:S02]  /*4730*/  IMAD.MOV.U32 R15, RZ, RZ, R2 ;  /* 0x000000ffff0f7224 */ /* 0x000fe400078e0002 */
[----:B------:R-:W-:-:S07]  /*4740*/  IMAD.MOV.U32 R14, RZ, RZ, R0 ;  /* 0x000000ffff0e7224 */ /* 0x000fce00078e0000 */
.L_x_59:
[----:B------:R-:W-:Y:S05]  /*4750*/  BSYNC.RECONVERGENT B1 ;  /* 0x0000000000017941 */ /* 0x000fea0003800200 */
.L_x_58:
        /* <DEDUP_REMOVED lines=16> */
[----:B------:R-:W-:Y:S02]  /*4860*/  IMAD.MOV.U32 R17, RZ, RZ, 0x7f800000 ;  /* 0x7f800000ff117424 */ /* 0x000fe400078e00ff */
        /* <DEDUP_REMOVED lines=26> */
.L_x_62:
[----:B------:R-:W-:Y:S01]  /*4a10*/  FMUL.FTZ R12, R17, R16 ;  /* 0x00000010110c7220 */ /* 0x000fe20000410000 */
[----:B------:R-:W-:-:S03]  /*4a20*/  FMUL.FTZ R16, R16, 0.5 ;  /* 0x3f00000010107820 */ /* 0x000fc60000410000 */
[----:B------:R-:W-:-:S04]  /*4a30*/  FFMA R13, -R12, R12, R17 ;  /* 0x0000000c0c0d7223 */ /* 0x000fc80000000111 */
[----:B------:R-:W-:-:S07]  /*4a40*/  FFMA R12, R13, R16, R12 ;  /* 0x000000100d0c7223 */ /* 0x000fce000000000c */
.L_x_63:
[----:B------:R-:W-:Y:S05]  /*4a50*/  BSYNC.RECONVERGENT B1 ;  /* 0x0000000000017941 */ /* 0x000fea0003800200 */
.L_x_61:
        /* <DEDUP_REMOVED lines=28> */
[----:B------:R-:W-:Y:S01]  /*4c20*/  FFMA R18, R17, R18, R17 ;  /* 0x0000001211127223 */ /* 0x000fe20000000011 */
[----:B------:R-:W-:-:S03]  /*4c30*/  FMUL.RZ R17, R22, 0.15915493667125701904 ;  /* 0x3e22f98316117820 */ /* 0x000fc6000040c000 */
[----:B------:R-:W-:Y:S01]  /*4c40*/  FFMA R18, R13, 0.69314718246459960938, R18 ;  /* 0x3f3172180d127823 */ /* 0x000fe20000000012 */
[C---:B------:R-:W-:Y:S01]  /*4c50*/  @P2 FFMA R18, R15.reuse, R16, +INF ;  /* 0x7f8000000f122423 */ /* 0x040fe20000000010 */
[----:B------:R-:W-:Y:S01]  /*4c60*/  FSETP.NEU.AND P2, PT, R15, RZ, PT ;  /* 0x000000ff0f00720b */ /* 0x000fe20003f4d000 */
[----:B------:R-:W0:Y:S02]  /*4c70*/  MUFU.SIN R13, R17 ;  /* 0x00000011000d7308 */ /* 0x000e240000000400 */
[----:B------:R-:W-:-:S05]  /*4c80*/  FMUL R18, R18, -2 ;  /* 0xc000000012127820 */ /* 0x000fca0000400000 */
[----:B------:R-:W-:Y:S01]  /*4c90*/  FSEL R19, R18, +INF , P2 ;  /* 0x7f80000012137808 */ /* 0x000fe20001000000 */
[----:B------:R-:W1:Y:S04]  /*4ca0*/  MUFU.COS R15, R17 ;  /* 0x00000011000f7308 */ /* 0x000e680000000000 */
[----:B------:R-:W-:-:S04]  /*4cb0*/  VIADD R16, R19, 0xf3000000 ;  /* 0xf300000013107836 */ /* 0x000fc80000000000 */
[----:B------:R2:W3:Y:S01]  /*4cc0*/  MUFU.RSQ R20, R19 ;  /* 0x0000001300147308 */ /* 0x0004e20000001400 */
[----:B------:R-:W-:Y:S01]  /*4cd0*/  ISETP.GT.U32.AND P2, PT, R16, 0x727fffff, PT ;  /* 0x727fffff1000780c */ /* 0x000fe20003f44070 */
[-C--:B0-----:R-:W-:Y:S01]  /*4ce0*/  FMUL R22, R13, R12.reuse ;  /* 0x0000000c0d167220 */ /* 0x081fe20000400000 */
[----:B-1----:R-:W-:-:S11]  /*4cf0*/  FMUL R15, R15, R12 ;  /* 0x0000000c0f0f7220 */ /* 0x002fd60000400000 */
[----:B--2---:R-:W-:Y:S05]  /*4d00*/  @!P2 BRA `(.L_x_65) ;  /* 0x000000000010a947 */ /* 0x004fea0003800000 */
[----:B------:R-:W-:Y:S01]  /*4d10*/  IMAD.MOV.U32 R12, RZ, RZ, R19 ;  /* 0x000000ffff0c7224 */ /* 0x000fe200078e0013 */
[----:B---3--:R-:W-:-:S07]  /*4d20*/  MOV R20, 0x4d40 ;  /* 0x00004d4000147802 */ /* 0x008fce0000000f00 */
[----:B------:R-:W-:Y:S05]  /*4d30*/  CALL.REL.NOINC `($__internal_2_$__cuda_sm20_sqrt_rn_f32_slowpath) ;  /* 0x0000004000207944 */ /* 0x000fea0003c00000 */
[----:B------:R-:W-:Y:S05]  /*4d40*/  BRA `(.L_x_66) ;  /* 0x0000000000107947 */ /* 0x000fea0003800000 */
.L_x_65:
[----:B---3--:R-:W-:Y:S01]  /*4d50*/  FMUL.FTZ R18, R19, R20 ;  /* 0x0000001413127220 */ /* 0x008fe20000410000 */
[----:B------:R-:W-:-:S03]  /*4d60*/  FMUL.FTZ R12, R20, 0.5 ;  /* 0x3f000000140c7820 */ /* 0x000fc60000410000 */
[----:B------:R-:W-:-:S04]  /*4d70*/  FFMA R13, -R18, R18, R19 ;  /* 0x00000012120d7223 */ /* 0x000fc80000000113 */
[----:B------:R-:W-:-:S07]  /*4d80*/  FFMA R18, R13, R12, R18 ;  /* 0x0000000c0d127223 */ /* 0x000fce0000000012 */
.L_x_66:
[----:B------:R-:W-:Y:S05]  /*4d90*/  BSYNC.RECONVERGENT B1 ;  /* 0x0000000000017941 */ /* 0x000fea0003800200 */
.L_x_64:
[----:B------:R-:W-:Y:S01]  /*4da0*/  FMUL.RZ R20, R14, 0.15915493667125701904 ;  /* 0x3e22f9830e147820 */ /* 0x000fe2000040c000 */
[----:B------:R-:W0:Y:S01]  /*4db0*/  LDCU UR4, c[0x0][0x3bc] ;  /* 0x00007780ff0477ac */ /* 0x000e220008000800 */
[----:B------:R0:W-:Y:S01]  /*4dc0*/  F2F.F64.F32 R12, R22 ;  /* 0x00000016000c7310 */ /* 0x0001e20000201800 */
[----:B------:R-:W-:-:S07]  /*4dd0*/  IMAD R23, R23, 0x8, R44 ;  /* 0x0000000817177824 */ /* 0x000fce00078e022c */
[----:B------:R-:W1:Y:S08]  /*4de0*/  MUFU.SIN R17, R20 ;  /* 0x0000001400117308 */ /* 0x000e700000000400 */
[----:B------:R2:W3:Y:S01]  /*4df0*/  MUFU.COS R19, R20 ;  /* 0x0000001400137308 */ /* 0x0004e20000000000 */
[----:B0-----:R-:W-:-:S07]  /*4e00*/  IMAD.U32 R22, RZ, RZ, UR4 ;  /* 0x00000004ff167e24 */ /* 0x001fce000f8e00ff */
[----:B------:R-:W0:Y:S01]  /*4e10*/  F2F.F64.F32 R14, R15 ;  /* 0x0000000f000e7310 */ /* 0x000e220000201800 */
[----:B-1----:R-:W-:Y:S01]  /*4e20*/  FMUL R17, R17, R18 ;  /* 0x0000001211117220 */ /* 0x002fe20000400000 */
[----:B--2---:R-:W-:-:S04]  /*4e30*/  IADD3 R20, PT, PT, R21, 0x4, RZ ;  /* 0x0000000415147810 */ /* 0x004fc80007ffe0ff */
[----:B------:R-:W-:Y:S02]  /*4e40*/  ISETP.GT.AND P2, PT, R20, R22, PT ;  /* 0x000000161400720c */ /* 0x000fe40003f44270 */
[----:B------:R-:W-:Y:S01]  /*4e50*/  F2F.F64.F32 R16, R17 ;  /* 0x0000001100107310 */ /* 0x000fe20000201800 */
[----:B---3--:R-:W-:Y:S01]  /*4e60*/  FMUL R19, R19, R18 ;  /* 0x0000001213137220 */ /* 0x008fe20000400000 */
[----:B0-----:R0:W-:Y:S06]  /*4e70*/  STL.128 [R23], R12 ;  /* 0x0000000c17007387 */ /* 0x0011ec0000100c00 */
[----:B------:R-:W1:Y:S02]  /*4e80*/  F2F.F64.F32 R18, R19 ;  /* 0x0000001300127310 */ /* 0x000e640000201800 */
[----:B-1----:R0:W-:Y:S01]  /*4e90*/  STL.128 [R23+0x10], R16 ;  /* 0x0000101017007387 */ /* 0x0021e20000100c00 */
[----:B------:R-:W-:Y:S05]  /*4ea0*/  @!P2 BRA `(.L_x_67) ;  /* 0xfffffff000d0a947 */ /* 0x000fea000383ffff */
.L_x_55:
[----:B------:R-:W-:-:S13]  /*4eb0*/  ISETP.GE.AND P2, PT, R21, R22, PT ;  /* 0x000000161500720c */ /* 0x000fda0003f46270 */
[----:B------:R-:W-:Y:S05]  /*4ec0*/  @P2 BRA `(.L_x_68) ;  /* 0x0000000c00342947 */ /* 0x000fea0003800000 */
[----:B0-----:R-:W-:-:S07]  /*4ed0*/  IMAD.MOV.U32 R14, RZ, RZ, R10 ;  /* 0x000000ffff0e7224 */ /* 0x001fce00078e000a */
.L_x_82:
[----:B------:R-:W-:Y:S01]  /*4ee0*/  ISETP.NE.AND P2, PT, R11, 0x1, PT ;  /* 0x000000010b00780c */ /* 0x000fe20003f45270 */
[----:B------:R-:W-:Y:S01]  /*4ef0*/  BSSY.RECONVERGENT B1, `(.L_x_69) ;  /* 0x00000c3000017945 */ /* 0x000fe20003800200 */
[----:B------:R-:W-:Y:S01]  /*4f00*/  MOV R10, R14 ;  /* 0x0000000e000a7202 */ /* 0x000fe20000000f00 */
[----:B--23--:R-:W-:Y:S02]  /*4f10*/  IMAD.MOV.U32 R12, RZ, RZ, R7 ;  /* 0x000000ffff0c7224 */ /* 0x00cfe400078e0007 */
[----:B------:R-:W-:-:S08]  /*4f20*/  IMAD.MOV.U32 R11, RZ, RZ, RZ ;  /* 0x000000ffff0b7224 */ /* 0x000fd000078e00ff */
[----:B------:R-:W-:Y:S05]  /*4f30*/  @!P2 BRA `(.L_x_70) ;  /* 0x0000000800f8a947 */ /* 0x000fea0003800000 */
[----:B------:R-:W-:Y:S01]  /*4f40*/  ISETP.NE.AND P2, PT, R14, 0x1, PT ;  /* 0x000000010e00780c */ /* 0x000fe20003f45270 */
[----:B------:R-:W-:Y:S01]  /*4f50*/  BSSY.RECONVERGENT B2, `(.L_x_71) ;  /* 0x0000086000027945 */ /* 0x000fe20003800200 */
[----:B------:R-:W-:Y:S02]  /*4f60*/  HFMA2 R10, -RZ, RZ, 0, 1.78813934326171875e-07 ;  /* 0x00000003ff0a7431 */ /* 0x000fe400000001ff */
[----:B------:R-:W-:Y:S02]  /*4f70*/  IMAD.MOV.U32 R13, RZ, RZ, R0 ;  /* 0x000000ffff0d7224 */ /* 0x000fe400078e0000 */
[----:B------:R-:W-:-:S07]  /*4f80*/  IMAD.MOV.U32 R7, RZ, RZ, R2 ;  /* 0x000000ffff077224 */ /* 0x000fce00078e0002 */
[----:B------:R-:W-:Y:S05]  /*4f90*/  @!P2 BRA `(.L_x_72) ;  /* 0x000000080004a947 */ /* 0x000fea0003800000 */
[----:B------:R-:W-:-:S13]  /*4fa0*/  ISETP.NE.AND P2, PT, R14, 0x2, PT ;  /* 0x000000020e00780c */ /* 0x000fda0003f45270 */
[----:B------:R-:W-:Y:S05]  /*4fb0*/  @!P2 BRA `(.L_x_73) ;  /* 0x00000004000ca947 */ /* 0x000fea0003800000 */
[----:B------:R-:W-:-:S13]  /*4fc0*/  ISETP.NE.AND P2, PT, R14, 0x3, PT ;  /* 0x000000030e00780c */ /* 0x000fda0003f45270 */
[----:B------:R-:W-:Y:S05]  /*4fd0*/  @P2 BRA `(.L_x_74) ;  /* 0x0000000000f02947 */ /* 0x000fea0003800000 */
[----:B------:R-:W-:Y:S01]  /*4fe0*/  IADD3 R8, PT, PT, R8, 0x1, RZ ;  /* 0x0000000108087810 */ /* 0x000fe20007ffe0ff */
[----:B------:R-:W-:Y:S03]  /*4ff0*/  BSSY.RECONVERGENT B3, `(.L_x_75) ;  /* 0x000000b000037945 */ /* 0x000fe60003800200 */
[----:B------:R-:W-:-:S13]  /*5000*/  ISETP.NE.AND P2, PT, R8, RZ, PT ;  /* 0x000000ff0800720c */ /* 0x000fda0003f45270 */
        /* <DEDUP_REMOVED lines=9> */
.L_x_76:
[----:B------:R-:W-:Y:S05]  /*50a0*/  BSYNC.RECONVERGENT B3 ;  /* 0x0000000000037941 */ /* 0x000fea0003800200 */
.L_x_75:
[----:B------:R-:W0:Y:S01]  /*50b0*/  LDCU.64 UR10, c[0x0][0x3c8] ;  /* 0x00007900ff0a77ac */ /* 0x000e220008000a00 */
[----:B------:R-:W-:-:S04]  /*50c0*/  IMAD.WIDE.U32 R12, R48, -0x326172a9, RZ ;  /* 0xcd9e8d57300c7825 */ /* 0x000fc800078e00ff */
[----:B------:R-:W-:-:S04]  /*50d0*/  IMAD.WIDE.U32 R10, R8, -0x2daee0ad, RZ ;  /* 0xd2511f53080a7825 */ /* 0x000fc800078e00ff */
        /* <DEDUP_REMOVED lines=39> */
[----:B------:R-:W-:Y:S01]  /*5350*/  LOP3.LUT R13, R12, UR5, R17, 0x96, !PT ;  /* 0x000000050c0d7c12 */ /* 0x000fe2000f8e9611 */
[----:B------:R-:W-:Y:S01]  /*5360*/  IMAD.MOV.U32 R10, RZ, RZ, 0x1 ;  /* 0x00000001ff0a7424 */ /* 0x000fe200078e00ff */
[----:B------:R-:W-:-:S03]  /*5370*/  MOV R2, R16 ;  /* 0x0000001000027202 */ /* 0x000fc60000000f00 */
[----:B------:R-:W-:Y:S01]  /*5380*/  IMAD.MOV.U32 R47, RZ, RZ, R13 ;  /* 0x000000ffff2f7224 */ /* 0x000fe200078e000d */
[----:B------:R-:W-:Y:S06]  /*5390*/  BRA `(.L_x_72) ;  /* 0x0000000400047947 */ /* 0x000fec0003800000 */
.L_x_74:
[C---:B------:R-:W-:Y:S01]  /*53a0*/  ISETP.NE.AND P2, PT, R14.reuse, RZ, PT ;  /* 0x000000ff0e00720c */ /* 0x040fe20003f45270 */
[----:B------:R-:W-:Y:S01]  /*53b0*/  IMAD.MOV.U32 R7, RZ, RZ, R47 ;  /* 0x000000ffff077224 */ /* 0x000fe200078e002f */
[----:B------:R-:W-:Y:S02]  /*53c0*/  IADD3 R10, PT, PT, R14, 0x2, RZ ;  /* 0x000000020e0a7810 */ /* 0x000fe40007ffe0ff */
[----:B------:R-:W-:Y:S01]  /*53d0*/  SEL R13, R2, R47, !P2 ;  /* 0x0000002f020d7207 */ /* 0x000fe20005000000 */
[----:B------:R-:W-:Y:S08]  /*53e0*/  BRA `(.L_x_72) ;  /* 0x0000000000f07947 */ /* 0x000ff00003800000 */
.L_x_73:
[----:B------:R-:W-:Y:S01]  /*53f0*/  VIADD R8, R8, 0x1 ;  /* 0x0000000108087836 */ /* 0x000fe20000000000 */
[----:B------:R-:W-:Y:S04]  /*5400*/  BSSY.RECONVERGENT B3, `(.L_x_77) ;  /* 0x000000b000037945 */ /* 0x000fe80003800200 */
        /* <DEDUP_REMOVED lines=10> */
.L_x_78:
[----:B------:R-:W-:Y:S05]  /*54b0*/  BSYNC.RECONVERGENT B3 ;  /* 0x0000000000037941 */ /* 0x000fea0003800200 */
.L_x_77:
[----:B------:R-:W0:Y:S01]  /*54c0*/  LDCU.64 UR10, c[0x0][0x3c8] ;  /* 0x00007900ff0a77ac */ /* 0x000e220008000a00 */
[----:B------:R-:W-:Y:S01]  /*54d0*/  IMAD.WIDE.U32 R12, R48, -0x326172a9, RZ ;  /* 0xcd9e8d57300c7825 */ /* 0x000fe200078e00ff */
[----:B------:R-:W-:-:S03]  /*54e0*/  MOV R7, R0 ;  /* 0x0000000000077202 */ /* 0x000fc60000000f00 */
[----:B------:R-:W-:Y:S01]  /*54f0*/  IMAD.WIDE.U32 R10, R8, -0x2daee0ad, RZ ;  /* 0xd2511f53080a7825 */ /* 0x000fe200078e00ff */
[----:B0-----:R-:W-:-:S04]  /*5500*/  LOP3.LUT R14, R9, UR10, R13, 0x96, !PT ;  /* 0x0000000a090e7c12 */ /* 0x001fc8000f8e960d */
        /* <DEDUP_REMOVED lines=34> */
[----:B------:R-:W-:-:S04]  /*5730*/  IMAD.WIDE.U32 R14, R15, -0x2daee0ad, RZ ;  /* 0xd2511f530f0e7825 */ /* 0x000fc800078e00ff */
[----:B------:R-:W-:Y:S01]  /*5740*/  IMAD.WIDE.U32 R16, R16, -0x326172a9, RZ ;  /* 0xcd9e8d5710107825 */ /* 0x000fe200078e00ff */
[----:B------:R-:W-:-:S03]  /*5750*/  LOP3.LUT R11, R10, UR6, R15, 0x96, !PT ;  /* 0x000000060a0b7c12 */ /* 0x000fc6000f8e960f */
[----:B------:R-:W-:Y:S01]  /*5760*/  IMAD.MOV.U32 R4, RZ, RZ, R14 ;  /* 0x000000ffff047224 */ /* 0x000fe200078e000e */
[----:B------:R-:W-:Y:S01]  /*5770*/  LOP3.LUT R47, R12, UR5, R17, 0x96, !PT ;  /* 0x000000050c2f7c12 */ /* 0x000fe2000f8e9611 */
[----:B------:R-:W-:Y:S02]  /*5780*/  IMAD.MOV.U32 R2, RZ, RZ, R16 ;  /* 0x000000ffff027224 */ /* 0x000fe400078e0010 */
[----:B------:R-:W-:Y:S02]  /*5790*/  IMAD.MOV.U32 R10, RZ, RZ, RZ ;  /* 0x000000ffff0a7224 */ /* 0x000fe400078e00ff */
[----:B------:R-:W-:-:S07]  /*57a0*/  IMAD.MOV.U32 R0, RZ, RZ, R11 ;  /* 0x000000ffff007224 */ /* 0x000fce00078e000b */
.L_x_72:
[----:B------:R-:W-:Y:S05]  /*57b0*/  BSYNC.RECONVERGENT B2 ;  /* 0x0000000000027941 */ /* 0x000fea0003800200 */
.L_x_71:
        /* <DEDUP_REMOVED lines=19> */
[C---:B------:R-:W-:Y:S01]  /*58f0*/  FFMA R15, R14.reuse, R11, -0.5 ;  /* 0xbf0000000e0f7423 */ /* 0x040fe2000000000b */
[----:B------:R-:W-:Y:S02]  /*5900*/  FSEL R11, RZ, -23, P2 ;  /* 0xc1b80000ff0b7808 */ /* 0x000fe40001000000 */
[----:B------:R-:W-:Y:S01]  /*5910*/  ISETP.GT.U32.AND P2, PT, R7, 0x7f7fffff, PT ;  /* 0x7f7fffff0700780c */ /* 0x000fe20003f44070 */
[----:B------:R-:W-:Y:S02]  /*5920*/  FMUL R15, R14, R15 ;  /* 0x0000000f0e0f7220 */ /* 0x000fe40000400000 */
[----:B------:R-:W-:Y:S01]  /*5930*/  FFMA R11, R12, 1.1920928955078125e-07, R11 ;  /* 0x340000000c0b7823 */ /* 0x000fe2000000000b */
[----:B------:R-:W-:Y:S02]  /*5940*/  IMAD.MOV.U32 R12, RZ, RZ, 0x7f800000 ;  /* 0x7f800000ff0c7424 */ /* 0x000fe400078e00ff */
[----:B------:R-:W-:-:S04]  /*5950*/  FFMA R14, R14, R15, R14 ;  /* 0x0000000f0e0e7223 */ /* 0x000fc8000000000e */
[----:B------:R-:W-:-:S03]  /*5960*/  FFMA R11, R11, 0.69314718246459960938, R14 ;  /* 0x3f3172180b0b7823 */ /* 0x000fc6000000000e */
[C---:B------:R-:W-:Y:S01]  /*5970*/  @P2 FFMA R11, R7.reuse, R12, +INF ;  /* 0x7f800000070b2423 */ /* 0x040fe2000000000c */
[----:B------:R-:W-:Y:S02]  /*5980*/  FSETP.NEU.AND P2, PT, R7, RZ, PT ;  /* 0x000000ff0700720b */ /* 0x000fe40003f4d000 */
[----:B------:R-:W-:Y:S01]  /*5990*/  I2FP.F32.U32 R7, R13 ;  /* 0x0000000d00077245 */ /* 0x000fe20000201000 */
[----:B------:R-:W-:-:S05]  /*59a0*/  FMUL R11, R11, -2 ;  /* 0xc00000000b0b7820 */ /* 0x000fca0000400000 */
[----:B------:R-:W-:-:S04]  /*59b0*/  FSEL R12, R11, +INF , P2 ;  /* 0x7f8000000b0c7808 */ /* 0x000fc80001000000 */
[----:B------:R0:W1:Y:S01]  /*59c0*/  MUFU.RSQ R11, R12 ;  /* 0x0000000c000b7308 */ /* 0x0000620000001400 */
[----:B------:R-:W-:-:S05]  /*59d0*/  VIADD R14, R12, 0xf3000000 ;  /* 0xf30000000c0e7836 */ /* 0x000fca0000000000 */
[----:B------:R-:W-:Y:S01]  /*59e0*/  ISETP.GT.U32.AND P2, PT, R14, 0x727fffff, PT ;  /* 0x727fffff0e00780c */ /* 0x000fe20003f44070 */
[----:B------:R-:W-:-:S05]  /*59f0*/  HFMA2 R14, -RZ, RZ, 0.1495361328125, 0.0004794597625732421875 ;  /* 0x30c90fdbff0e7431 */ /* 0x000fca00000001ff */
[----:B------:R-:W-:-:S07]  /*5a00*/  FFMA R14, R7, R14, 7.314590599882819788e-10 ;  /* 0x30490fdb070e7423 */ /* 0x000fce000000000e */
[----:B01----:R-:W-:Y:S05]  /*5a10*/  @!P2 BRA `(.L_x_80) ;  /* 0x000000000010a947 */ /* 0x003fea0003800000 */
[----:B------:R-:W-:-:S07]  /*5a20*/  MOV R20, 0x5a40 ;  /* 0x00005a4000147802 */ /* 0x000fce0000000f00 */
[----:B------:R-:W-:Y:S05]  /*5a30*/  CALL.REL.NOINC `($__internal_2_$__cuda_sm20_sqrt_rn_f32_slowpath) ;  /* 0x0000003000e07944 */ /* 0x000fea0003c00000 */
[----:B------:R-:W-:Y:S01]  /*5a40*/  IMAD.MOV.U32 R7, RZ, RZ, R18 ;  /* 0x000000ffff077224 */ /* 0x000fe200078e0012 */
[----:B------:R-:W-:Y:S06]  /*5a50*/  BRA `(.L_x_81) ;  /* 0x0000000000107947 */ /* 0x000fec0003800000 */
.L_x_80:
[----:B------:R-:W-:Y:S01]  /*5a60*/  FMUL.FTZ R7, R12, R11 ;  /* 0x0000000b0c077220 */ /* 0x000fe20000410000 */
[----:B------:R-:W-:-:S03]  /*5a70*/  FMUL.FTZ R11, R11, 0.5 ;  /* 0x3f0000000b0b7820 */ /* 0x000fc60000410000 */
[----:B------:R-:W-:-:S04]  /*5a80*/  FFMA R12, -R7, R7, R12 ;  /* 0x00000007070c7223 */ /* 0x000fc8000000010c */
[----:B------:R-:W-:-:S07]  /*5a90*/  FFMA R7, R12, R11, R7 ;  /* 0x0000000b0c077223 */ /* 0x000fce0000000007 */
.L_x_81:
[----:B------:R-:W-:Y:S05]  /*5aa0*/  BSYNC.RECONVERGENT B2 ;  /* 0x0000000000027941 */ /* 0x000fea0003800200 */
.L_x_79:
[----:B------:R-:W-:Y:S01]  /*5ab0*/  FMUL.RZ R13, R14, 0.15915493667125701904 ;  /* 0x3e22f9830e0d7820 */ /* 0x000fe2000040c000 */
[----:B------:R-:W-:-:S03]  /*5ac0*/  IMAD.MOV.U32 R11, RZ, RZ, 0x1 ;  /* 0x00000001ff0b7424 */ /* 0x000fc600078e00ff */
[----:B------:R-:W0:Y:S08]  /*5ad0*/  MUFU.SIN R12, R13 ;  /* 0x0000000d000c7308 */ /* 0x000e300000000400 */
[----:B------:R-:W1:Y:S01]  /*5ae0*/  MUFU.COS R14, R13 ;  /* 0x0000000d000e7308 */ /* 0x000e620000000000 */
[-C--:B0-----:R-:W-:Y:S01]  /*5af0*/  FMUL R12, R12, R7.reuse ;  /* 0x000000070c0c7220 */ /* 0x081fe20000400000 */
[----:B-1----:R-:W-:Y:S01]  /*5b00*/  FMUL R7, R14, R7 ;  /* 0x000000070e077220 */ /* 0x002fe20000400000 */
[----:B------:R-:W-:-:S07]  /*5b10*/  MOV R14, R10 ;  /* 0x0000000a000e7202 */ /* 0x000fce0000000f00 */
.L_x_70:
[----:B------:R-:W-:Y:S05]  /*5b20*/  BSYNC.RECONVERGENT B1 ;  /* 0x0000000000017941 */ /* 0x000fea0003800200 */
.L_x_69:
[----:B------:R-:W0:Y:S01]  /*5b30*/  F2F.F64.F32 R12, R12 ;  /* 0x0000000c000c7310 */ /* 0x000e220000201800 */
[----:B------:R-:W1:Y:S01]  /*5b40*/  LDCU UR4, c[0x0][0x3bc] ;  /* 0x00007780ff0477ac */ /* 0x000e620008000800 */
[C---:B------:R-:W-:Y:S02]  /*5b50*/  IMAD R15, R21.reuse, 0x8, R44 ;  /* 0x00000008150f7824 */ /* 0x040fe400078e022c */
[----:B------:R-:W-:-:S03]  /*5b60*/  VIADD R21, R21, 0x1 ;  /* 0x0000000115157836 */ /* 0x000fc60000000000 */
[----:B0-----:R4:W-:Y:S02]  /*5b70*/  STL.64 [R15], R12 ;  /* 0x0000000c0f007387 */ /* 0x0019e40000100a00 */
[----:B-1----:R-:W-:-:S13]  /*5b80*/  ISETP.NE.AND P2, PT, R21, UR4, PT ;  /* 0x0000000415007c0c */ /* 0x002fda000bf45270 */
[----:B----4-:R-:W-:Y:S05]  /*5b90*/  @P2 BRA `(.L_x_82) ;  /* 0xfffffff000d02947 */ /* 0x010fea000383ffff */
.L_x_68:
[----:B------:R-:W-:Y:S01]  /*5ba0*/  PRMT R35, RZ, 0x7610, R35 ;  /* 0x00007610ff237816 */ /* 0x000fe20000000023 */
[----:B------:R-:W-:Y:S01]  /*5bb0*/  UMOV UR4, URZ ;  /* 0x000000ff00047c82 */ /* 0x000fe20008000000 */
[----:B------:R-:W-:-:S07]  /*5bc0*/  PRMT R49, RZ, 0x7610, R49 ;  /* 0x00007610ff317816 */ /* 0x000fce0000000031 */
.L_x_88:
[----:B-1----:R-:W1:Y:S01]  /*5bd0*/  LDCU UR11, c[0x0][0x3bc] ;  /* 0x00007780ff0b77ac */ /* 0x002e620008000800 */
[----:B------:R-:W-:Y:S01]  /*5be0*/  HFMA2 R33, -RZ, RZ, 0, 0 ;  /* 0x00000000ff217431 */ /* 0x000fe200000001ff */
[----:B------:R-:W-:Y:S01]  /*5bf0*/  MOV R34, UR4 ;  /* 0x0000000400227c02 */ /* 0x000fe20008000f00 */
[----:B------:R-:W-:Y:S01]  /*5c00*/  VIADD R35, R35, 0x1 ;  /* 0x0000000123237836 */ /* 0x000fe20000000000 */
[----:B------:R-:W-:Y:S01]  /*5c10*/  UISETP.GE.U32.AND UP0, UPT, UR4, 0xf, UPT ;  /* 0x0000000f0400788c */ /* 0x000fe2000bf06070 */
[----:B------:R-:W-:Y:S01]  /*5c20*/  VIADD R42, R49, 0x1 ;  /* 0x00000001312a7836 */ /* 0x000fe20000000000 */
[----:B------:R-:W-:Y:S01]  /*5c30*/  UIADD3 UR7, UPT, UPT, UR4, 0x1, URZ ;  /* 0x0000000104077890 */ /* 0x000fe2000fffe0ff */
[----:B------:R-:W-:Y:S01]  /*5c40*/  CS2R R30, SRZ ;  /* 0x00000000001e7805 */ /* 0x000fe2000001ff00 */
[----:B-1----:R-:W-:Y:S02]  /*5c50*/  UIMAD UR10, UR4, UR11, URZ ;  /* 0x0000000b040a72a4 */ /* 0x002fe4000f8e02ff */
[----:B------:R-:W-:-:S03]  /*5c60*/  UISETP.NE.AND UP2, UPT, UR7, UR11, UPT ;  /* 0x0000000b0700728c */ /* 0x000fc6000bf45270 */
[----:B------:R-:W-:Y:S02]  /*5c70*/  UMOV UR4, UR7 ;  /* 0x0000000700047c82 */ /* 0x000fe40008000000 */
[----:B------:R-:W-:Y:S01]  /*5c80*/  ULOP3.LUT UP1, URZ, UR4, 0xf, URZ, 0xc0, !UPT ;  /* 0x0000000f04ff7892 */ /* 0x000fe2000f82c0ff */
[----:B------:R-:W-:Y:S10]  /*5c90*/  BRA.U !UP0, `(.L_x_83) ;  /* 0x0000000108cc7547 */ /* 0x000ff4000b800000 */
[----:B------:R-:W-:Y:S01]  /*5ca0*/  ULOP3.LUT UR7, UR4, 0xfffffff0, URZ, 0xc0, !UPT ;  /* 0xfffffff004077892 */ /* 0x000fe2000f8ec0ff */
[----:B------:R-:W-:Y:S01]  /*5cb0*/  IMAD.MOV.U32 R43, RZ, RZ, RZ ;  /* 0x000000ffff2b7224 */ /* 0x000fe200078e00ff */
[----:B------:R-:W-:-:S04]  /*5cc0*/  CS2R R30, SRZ ;  /* 0x00000000001e7805 */ /* 0x000fc8000001ff00 */
[----:B------:R-:W-:-:S07]  /*5cd0*/  IMAD.U32 R33, RZ, RZ, UR7 ;  /* 0x00000007ff217e24 */ /* 0x000fce000f8e00ff */
.L_x_84:
[----:B------:R-:W1:Y:S01]  /*5ce0*/  LDC.64 R36, c[0x0][0x3c0] ;  /* 0x0000f000ff247b82 */ /* 0x000e620000000a00 */
[C---:B0-23--:R-:W-:Y:S01]  /*5cf0*/  IADD3 R13, PT, PT, R43.reuse, UR10, RZ ;  /* 0x0000000a2b0d7c10 */ /* 0x04dfe2000fffe0ff */
[----:B------:R-:W-:-:S05]  /*5d00*/  IMAD R49, R43, 0x8, R44 ;  /* 0x000000082b317824 */ /* 0x000fca00078e022c */
[----:B------:R-:W2:Y:S04]  /*5d10*/  LDL.128 R16, [R49] ;  /* 0x0000000031107983 */ /* 0x000ea80000100c00 */
[----:B------:R-:W3:Y:S04]  /*5d20*/  LDL.128 R20, [R49+0x10] ;  /* 0x0000100031147983 */ /* 0x000ee80000100c00 */
[----:B------:R-:W4:Y:S01]  /*5d30*/  LDL.128 R24, [R49+0x20] ;  /* 0x0000200031187983 */ /* 0x000f220000100c00 */
[----:B-1----:R-:W-:-:S03]  /*5d40*/  IMAD.WIDE.U32 R36, R13, 0x8, R36 ;  /* 0x000000080d247825 */ /* 0x002fc600078e0024 */
[----:B------:R-:W5:Y:S04]  /*5d50*/  LDL.128 R12, [R49+0x30] ;  /* 0x00003000310c7983 */ /* 0x000f680000100c00 */
[----:B------:R-:W2:Y:S04]  /*5d60*/  LDG.E.64.CONSTANT R38, desc[UR8][R36.64] ;  /* 0x0000000824267981 */ /* 0x000ea8000c1e9b00 */
[----:B------:R-:W3:Y:S04]  /*5d70*/  LDG.E.64.CONSTANT R40, desc[UR8][R36.64+0x8] ;  /* 0x0000080824287981 */ /* 0x000ee8000c1e9b00 */
[----:B------:R-:W4:Y:S04]  /*5d80*/  LDG.E.64.CONSTANT R62, desc[UR8][R36.64+0x10] ;  /* 0x00001008243e7981 */ /* 0x000f28000c1e9b00 */
[----:B------:R-:W5:Y:S04]  /*5d90*/  LDG.E.64.CONSTANT R68, desc[UR8][R36.64+0x18] ;  /* 0x0000180824447981 */ /* 0x000f68000c1e9b00 */
[----:B------:R-:W5:Y:S04]  /*5da0*/  LDG.E.64.CONSTANT R66, desc[UR8][R36.64+0x20] ;  /* 0x0000200824427981 */ /* 0x000f68000c1e9b00 */
[----:B------:R-:W5:Y:S04]  /*5db0*/  LDG.E.64.CONSTANT R64, desc[UR8][R36.64+0x28] ;  /* 0x0000280824407981 */ /* 0x000f68000c1e9b00 */
[----:B------:R-:W5:Y:S04]  /*5dc0*/  LDG.E.64.CONSTANT R28, desc[UR8][R36.64+0x30] ;  /* 0x00003008241c7981 */ /* 0x000f68000c1e9b00 */
[----:B------:R-:W5:Y:S04]  /*5dd0*/  LDG.E.64.CONSTANT R70, desc[UR8][R36.64+0x68] ;  /* 0x0000680824467981 */ /* 0x000f68000c1e9b00 */
[----:B------:R-:W5:Y:S01]  /*5de0*/  LDG.E.64.CONSTANT R74, desc[UR8][R36.64+0x78] ;  /* 0x00007808244a7981 */ /* 0x000f62000c1e9b00 */
[----:B--2---:R-:W-:-:S03]  /*5df0*/  DFMA R30, R38, R16, R30 ;  /* 0x00000010261e722b */ /* 0x004fc6000000001e */
[----:B------:R-:W2:Y:S05]  /*5e00*/  LDG.E.64.CONSTANT R38, desc[UR8][R36.64+0x38] ;  /* 0x0000380824267981 */ /* 0x000eaa000c1e9b00 */
[----:B---3--:R-:W-:Y:S01]  /*5e10*/  DFMA R30, R18, R40, R30 ;  /* 0x00000028121e722b */ /* 0x008fe2000000001e */
[----:B------:R-:W3:Y:S04]  /*5e20*/  LDL.128 R16, [R49+0x40] ;  /* 0x0000400031107983 */ /* 0x000ee80000100c00 */
[----:B------:R-:W3:Y:S03]  /*5e30*/  LDG.E.64.CONSTANT R40, desc[UR8][R36.64+0x40] ;  /* 0x0000400824287981 */ /* 0x000ee6000c1e9b00 */
[----:B----4-:R-:W-:Y:S01]  /*5e40*/  DFMA R30, R62, R20, R30 ;  /* 0x000000143e1e722b */ /* 0x010fe2000000001e */
[----:B------:R-:W4:Y:S07]  /*5e50*/  LDG.E.64.CONSTANT R62, desc[UR8][R36.64+0x48] ;  /* 0x00004808243e7981 */ /* 0x000f2e000c1e9b00 */
[----:B-----5:R-:W-:Y:S01]  /*5e60*/  DFMA R30, R22, R68, R30 ;  /* 0x00000044161e722b */ /* 0x020fe2000000001e */
[----:B------:R-:W5:Y:S04]  /*5e70*/  LDL.128 R20, [R49+0x50] ;  /* 0x0000500031147983 */ /* 0x000f680000100c00 */
[----:B------:R-:W5:Y:S03]  /*5e80*/  LDG.E.64.CONSTANT R68, desc[UR8][R36.64+0x50] ;  /* 0x0000500824447981 */ /* 0x000f66000c1e9b00 */
[----:B------:R-:W-:Y:S01]  /*5e90*/  DFMA R24, R66, R24, R30 ;  /* 0x000000184218722b */ /* 0x000fe2000000001e */
[----:B------:R-:W5:Y:S07]  /*5ea0*/  LDG.E.64.CONSTANT R66, desc[UR8][R36.64+0x58] ;  /* 0x0000580824427981 */ /* 0x000f6e000c1e9b00 */
[----:B------:R-:W-:-:S02]  /*5eb0*/  DFMA R72, R26, R64, R24 ;  /* 0x000000401a48722b */ /* 0x000fc40000000018 */
[----:B------:R-:W5:Y:S04]  /*5ec0*/  LDL.128 R24, [R49+0x60] ;  /* 0x0000600031187983 */ /* 0x000f680000100c00 */
[----:B------:R-:W5:Y:S02]  /*5ed0*/  LDG.E.64.CONSTANT R64, desc[UR8][R36.64+0x60] ;  /* 0x0000600824407981 */ /* 0x000f64000c1e9b00 */
[----:B------:R-:W-:Y:S02]  /*5ee0*/  DFMA R72, R28, R12, R72 ;  /* 0x0000000c1c48722b */ /* 0x000fe40000000048 */
[----:B------:R-:W5:Y:S04]  /*5ef0*/  LDG.E.64.CONSTANT R12, desc[UR8][R36.64+0x70] ;  /* 0x00007008240c7981 */ /* 0x000f68000c1e9b00 */
[----:B------:R-:W5:Y:S01]  /*5f00*/  LDL.128 R28, [R49+0x70] ;  /* 0x00007000311c7983 */ /* 0x000f620000100c00 */
[----:B------:R-:W-:-:S05]  /*5f10*/  VIADD R43, R43, 0x10 ;  /* 0x000000102b2b7836 */ /* 0x000fca0000000000 */
[----:B------:R-:W-:Y:S01]  /*5f20*/  ISETP.NE.AND P2, PT, R43, R33, PT ;  /* 0x000000212b00720c */ /* 0x000fe20003f45270 */
[----:B--2---:R-:W-:-:S08]  /*5f30*/  DFMA R14, R14, R38, R72 ;  /* 0x000000260e0e722b */ /* 0x004fd00000000048 */
[----:B---3--:R-:W-:-:S08]  /*5f40*/  DFMA R14, R40, R16, R14 ;  /* 0x00000010280e722b */ /* 0x008fd0000000000e */
[----:B----4-:R-:W-:-:S08]  /*5f50*/  DFMA R14, R18, R62, R14 ;  /* 0x0000003e120e722b */ /* 0x010fd0000000000e */
[----:B-----5:R-:W-:-:S08]  /*5f60*/  DFMA R14, R68, R20, R14 ;  /* 0x00000014440e722b */ /* 0x020fd0000000000e */
[----:B------:R-:W-:-:S08]  /*5f70*/  DFMA R14, R22, R66, R14 ;  /* 0x00000042160e722b */ /* 0x000fd0000000000e */
[----:B------:R-:W-:-:S08]  /*5f80*/  DFMA R14, R64, R24, R14 ;  /* 0x00000018400e722b */ /* 0x000fd0000000000e */
[----:B------:R-:W-:-:S08]  /*5f90*/  DFMA R14, R26, R70, R14 ;  /* 0x000000461a0e722b */ /* 0x000fd0000000000e */
[----:B------:R-:W-:-:S08]  /*5fa0*/  DFMA R12, R12, R28, R14 ;  /* 0x0000001c0c0c722b */ /* 0x000fd0000000000e */
[----:B------:R-:W-:Y:S01]  /*5fb0*/  DFMA R30, R30, R74, R12 ;  /* 0x0000004a1e1e722b */ /* 0x000fe2000000000c */
[----:B------:R-:W-:Y:S10]  /*5fc0*/  @P2 BRA `(.L_x_84) ;  /* 0xfffffffc00442947 */ /* 0x000ff4000383ffff */
.L_x_83:
[----:B------:R-:W-:Y:S01]  /*5fd0*/  PRMT R49, R42, 0x7610, R49 ;  /* 0x000076102a317816 */ /* 0x000fe20000000031 */
[----:B------:R-:W-:Y:S06]  /*5fe0*/  BRA.U !UP1, `(.L_x_85) ;  /* 0x0000000509507547 */ /* 0x000fec000b800000 */
[----:B0-23--:R-:W-:-:S04]  /*5ff0*/  LOP3.LUT R13, R49, 0xf, RZ, 0xc0, !PT ;  /* 0x0000000f310d7812 */ /* 0x00dfc800078ec0ff */
[C---:B------:R-:W-:Y:S02]  /*6000*/  IADD3 R12, PT, PT, R13.reuse, -0x1, RZ ;  /* 0xffffffff0d0c7810 */ /* 0x040fe40007ffe0ff */
[----:B------:R-:W-:Y:S02]  /*6010*/  LOP3.LUT P2, RZ, R13, 0x7, RZ, 0xc0, !PT ;  /* 0x000000070dff7812 */ /* 0x000fe4000784c0ff */
[----:B------:R-:W-:-:S13]  /*6020*/  ISETP.GE.U32.AND P3, PT, R12, 0x7, PT ;  /* 0x000000070c00780c */ /* 0x000fda0003f66070 */
[----:B------:R-:W-:Y:S05]  /*6030*/  @!P3 BRA `(.L_x_86) ;  /* 0x000000000078b947 */ /* 0x000fea0003800000 */
[----:B------:R-:W0:Y:S01]  /*6040*/  LDC.64 R66, c[0x0][0x3c0] ;  /* 0x0000f000ff427b82 */ /* 0x000e220000000a00 */
[C---:B------:R-:W-:Y:S01]  /*6050*/  VIADD R13, R33.reuse, UR10 ;  /* 0x0000000a210d7c36 */ /* 0x040fe20008000000 */
[C---:B------:R-:W-:Y:S01]  /*6060*/  IADD3 R16, P3, PT, R33.reuse, UR10, RZ ;  /* 0x0000000a21107c10 */ /* 0x040fe2000ff7e0ff */
[----:B------:R-:W-:-:S03]  /*6070*/  IMAD R70, R33, 0x8, R44 ;  /* 0x0000000821467824 */ /* 0x000fc600078e022c */
[----:B------:R-:W-:Y:S02]  /*6080*/  IADD3.X R17, PT, PT, RZ, RZ, RZ, P3, !PT ;  /* 0x000000ffff117210 */ /* 0x000fe40001ffe4ff */
[----:B------:R-:W1:Y:S01]  /*6090*/  LDC.64 R68, c[0x0][0x3c0] ;  /* 0x0000f000ff447b82 */ /* 0x000e620000000a00 */
[----:B------:R-:W2:Y:S04]  /*60a0*/  LDL.128 R20, [R70+0x20] ;  /* 0x0000200046147983 */ /* 0x000ea80000100c00 */
[----:B------:R-:W3:Y:S01]  /*60b0*/  LDL.128 R24, [R70+0x30] ;  /* 0x0000300046187983 */ /* 0x000ee20000100c00 */
[----:B0-----:R-:W-:-:S03]  /*60c0*/  IMAD.WIDE.U32 R66, R13, 0x8, R66 ;  /* 0x000000080d427825 */ /* 0x001fc600078e0042 */
[----:B------:R-:W4:Y:S04]  /*60d0*/  LDL.128 R12, [R70] ;  /* 0x00000000460c7983 */ /* 0x000f280000100c00 */
[----:B------:R-:W4:Y:S01]  /*60e0*/  LDG.E.64.CONSTANT R66, desc[UR8][R66.64] ;  /* 0x0000000842427981 */ /* 0x000f22000c1e9b00 */
[----:B-1----:R-:W-:-:S04]  /*60f0*/  LEA R68, P3, R16, R68, 0x3 ;  /* 0x0000004410447211 */ /* 0x002fc800078618ff */
[----:B------:R-:W-:Y:S02]  /*6100*/  LEA.HI.X R69, R16, R69, R17, 0x3, P3 ;  /* 0x0000004510457211 */ /* 0x000fe400018f1c11 */
[----:B------:R-:W5:Y:S04]  /*6110*/  LDL.128 R16, [R70+0x10] ;  /* 0x0000100046107983 */ /* 0x000f680000100c00 */
[----:B------:R-:W2:Y:S04]  /*6120*/  LDG.E.64.CONSTANT R64, desc[UR8][R68.64+0x8] ;  /* 0x0000080844407981 */ /* 0x000ea8000c1e9b00 */
[----:B------:R-:W5:Y:S04]  /*6130*/  LDG.E.64.CONSTANT R62, desc[UR8][R68.64+0x10] ;  /* 0x00001008443e7981 */ /* 0x000f68000c1e9b00 */
[----:B------:R-:W3:Y:S04]  /*6140*/  LDG.E.64.CONSTANT R42, desc[UR8][R68.64+0x18] ;  /* 0x00001808442a7981 */ /* 0x000ee8000c1e9b00 */
[----:B------:R-:W3:Y:S04]  /*6150*/  LDG.E.64.CONSTANT R40, desc[UR8][R68.64+0x20] ;  /* 0x0000200844287981 */ /* 0x000ee8000c1e9b00 */
[----:B------:R-:W3:Y:S04]  /*6160*/  LDG.E.64.CONSTANT R28, desc[UR8][R68.64+0x28] ;  /* 0x00002808441c7981 */ /* 0x000ee8000c1e9b00 */
[----:B------:R-:W3:Y:S04]  /*6170*/  LDG.E.64.CONSTANT R36, desc[UR8][R68.64+0x30] ;  /* 0x0000300844247981 */ /* 0x000ee8000c1e9b00 */
[----:B------:R-:W3:Y:S01]  /*6180*/  LDG.E.64.CONSTANT R38, desc[UR8][R68.64+0x38] ;  /* 0x0000380844267981 */ /* 0x000ee2000c1e9b00 */
[----:B------:R-:W-:Y:S01]  /*6190*/  VIADD R33, R33, 0x8 ;  /* 0x0000000821217836 */ /* 0x000fe20000000000 */
[----:B----4-:R-:W-:-:S08]  /*61a0*/  DFMA R12, R66, R12, R30 ;  /* 0x0000000c420c722b */ /* 0x010fd0000000001e */
[----:B--2---:R-:W-:-:S08]  /*61b0*/  DFMA R12, R64, R14, R12 ;  /* 0x0000000e400c722b */ /* 0x004fd0000000000c */
[----:B-----5:R-:W-:-:S08]  /*61c0*/  DFMA R12, R62, R16, R12 ;  /* 0x000000103e0c722b */ /* 0x020fd0000000000c */
[----:B---3--:R-:W-:-:S08]  /*61d0*/  DFMA R12, R42, R18, R12 ;  /* 0x000000122a0c722b */ /* 0x008fd0000000000c */
[----:B------:R-:W-:-:S08]  /*61e0*/  DFMA R12, R40, R20, R12 ;  /* 0x00000014280c722b */ /* 0x000fd0000000000c */
[----:B------:R-:W-:-:S08]  /*61f0*/  DFMA R12, R28, R22, R12 ;  /* 0x000000161c0c722b */ /* 0x000fd0000000000c */
[----:B------:R-:W-:-:S08]  /*6200*/  DFMA R12, R36, R24, R12 ;  /* 0x00000018240c722b */ /* 0x000fd0000000000c */
[----:B------:R-:W-:-:S11]  /*6210*/  DFMA R30, R38, R26, R12 ;  /* 0x0000001a261e722b */ /* 0x000fd6000000000c */
.L_x_86:
[----:B------:R-:W-:Y:S05]  /*6220*/  @!P2 BRA `(.L_x_85) ;  /* 0x0000000000c0a947 */ /* 0x000fea0003800000 */
[----:B------:R-:W-:-:S04]  /*6230*/  LOP3.LUT R36, R35, 0xffff, RZ, 0xc0, !PT ;  /* 0x0000ffff23247812 */ /* 0x000fc800078ec0ff */
[C---:B------:R-:W-:Y:S02]  /*6240*/  LOP3.LUT R12, R36.reuse, 0x7, RZ, 0xc0, !PT ;  /* 0x00000007240c7812 */ /* 0x040fe400078ec0ff */
[----:B------:R-:W-:-:S03]  /*6250*/  LOP3.LUT R36, R36, 0x3, RZ, 0xc0, !PT ;  /* 0x0000000324247812 */ /* 0x000fc600078ec0ff */
[----:B------:R-:W-:Y:S01]  /*6260*/  VIADD R12, R12, 0xffffffff ;  /* 0xffffffff0c0c7836 */ /* 0x000fe20000000000 */
[----:B------:R-:W-:-:S04]  /*6270*/  ISETP.NE.AND P2, PT, R36, RZ, PT ;  /* 0x000000ff2400720c */ /* 0x000fc80003f45270 */
[----:B------:R-:W-:-:S13]  /*6280*/  ISETP.GE.U32.AND P3, PT, R12, 0x3, PT ;  /* 0x000000030c00780c */ /* 0x000fda0003f66070 */
[----:B------:R-:W-:Y:S05]  /*6290*/  @!P3 BRA `(.L_x_87) ;  /* 0x000000000050b947 */ /* 0x000fea0003800000 */
[----:B------:R-:W0:Y:S01]  /*62a0*/  LDC.64 R12, c[0x0][0x3c0] ;  /* 0x0000f000ff0c7b82 */ /* 0x000e220000000a00 */
[C---:B------:R-:W-:Y:S01]  /*62b0*/  IADD3 R21, PT, PT, R33.reuse, UR10, RZ ;  /* 0x0000000a21157c10 */ /* 0x040fe2000fffe0ff */
[C---:B------:R-:W-:Y:S01]  /*62c0*/  IMAD R37, R33.reuse, 0x8, R44 ;  /* 0x0000000821257824 */ /* 0x040fe200078e022c */
[----:B------:R-:W-:-:S05]  /*62d0*/  IADD3 R16, P3, PT, R33, UR10, RZ ;  /* 0x0000000a21107c10 */ /* 0x000fca000ff7e0ff */
[----:B------:R-:W1:Y:S01]  /*62e0*/  LDC.64 R26, c[0x0][0x3c0] ;  /* 0x0000f000ff1a7b82 */ /* 0x000e620000000a00 */
[----:B------:R-:W-:Y:S02]  /*62f0*/  IMAD.X R17, RZ, RZ, RZ, P3 ;  /* 0x000000ffff117224 */ /* 0x000fe400018e06ff */
[----:B0-----:R-:W-:Y:S02]  /*6300*/  IMAD.WIDE.U32 R20, R21, 0x8, R12 ;  /* 0x0000000815147825 */ /* 0x001fe400078e000c */
[----:B------:R-:W2:Y:S04]  /*6310*/  LDL.128 R12, [R37] ;  /* 0x00000000250c7983 */ /* 0x000ea80000100c00 */
[----:B------:R-:W2:Y:S01]  /*6320*/  LDG.E.64.CONSTANT R20, desc[UR8][R20.64] ;  /* 0x0000000814147981 */ /* 0x000ea2000c1e9b00 */
[----:B-1----:R-:W-:-:S04]  /*6330*/  LEA R26, P3, R16, R26, 0x3 ;  /* 0x0000001a101a7211 */ /* 0x002fc800078618ff */
[----:B------:R-:W-:Y:S02]  /*6340*/  LEA.HI.X R27, R16, R27, R17, 0x3, P3 ;  /* 0x0000001b101b7211 */ /* 0x000fe400018f1c11 */
[----:B------:R-:W3:Y:S04]  /*6350*/  LDL.128 R16, [R37+0x10] ;  /* 0x0000100025107983 */ /* 0x000ee80000100c00 */
[----:B------:R-:W4:Y:S04]  /*6360*/  LDG.E.64.CONSTANT R22, desc[UR8][R26.64+0x8] ;  /* 0x000008081a167981 */ /* 0x000f28000c1e9b00 */
[----:B------:R-:W3:Y:S04]  /*6370*/  LDG.E.64.CONSTANT R24, desc[UR8][R26.64+0x10] ;  /* 0x000010081a187981 */ /* 0x000ee8000c1e9b00 */
[----:B------:R-:W5:Y:S01]  /*6380*/  LDG.E.64.CONSTANT R28, desc[UR8][R26.64+0x18] ;  /* 0x000018081a1c7981 */ /* 0x000f62000c1e9b00 */
[----:B------:R-:W-:Y:S01]  /*6390*/  IADD3 R33, PT, PT, R33, 0x4, RZ ;  /* 0x0000000421217810 */ /* 0x000fe20007ffe0ff */
[----:B--2---:R-:W-:-:S08]  /*63a0*/  DFMA R12, R20, R12, R30 ;  /* 0x0000000c140c722b */ /* 0x004fd0000000001e */
[----:B----4-:R-:W-:-:S08]  /*63b0*/  DFMA R12, R22, R14, R12 ;  /* 0x0000000e160c722b */ /* 0x010fd0000000000c */
[----:B---3--:R-:W-:-:S08]  /*63c0*/  DFMA R12, R24, R16, R12 ;  /* 0x00000010180c722b */ /* 0x008fd0000000000c */
[----:B-----5:R-:W-:-:S11]  /*63d0*/  DFMA R30, R28, R18, R12 ;  /* 0x000000121c1e722b */ /* 0x020fd6000000000c */
.L_x_87:
[----:B------:R-:W-:Y:S05]  /*63e0*/  @!P2 BRA `(.L_x_85) ;  /* 0x000000000050a947 */ /* 0x000fea0003800000 */
[----:B------:R-:W0:Y:S01]  /*63f0*/  LDC.64 R16, c[0x0][0x3c0] ;  /* 0x0000f000ff107b82 */ /* 0x000e220000000a00 */
[C---:B------:R-:W-:Y:S02]  /*6400*/  VIADD R13, R33.reuse, UR10 ;  /* 0x0000000a210d7c36 */ /* 0x040fe40008000000 */
[----:B------:R-:W-:Y:S02]  /*6410*/  IMAD R18, R33, 0x8, R44 ;  /* 0x0000000821127824 */ /* 0x000fe400078e022c */
[----:B0-----:R-:W-:-:S03]  /*6420*/  IMAD.WIDE.U32 R16, R13, 0x8, R16 ;  /* 0x000000080d107825 */ /* 0x001fc600078e0010 */
[----:B------:R-:W2:Y:S04]  /*6430*/  LDL.128 R12, [R18] ;  /* 0x00000000120c7983 */ /* 0x000ea80000100c00 */
[----:B------:R-:W2:Y:S01]  /*6440*/  LDG.E.64.CONSTANT R16, desc[UR8][R16.64] ;  /* 0x0000000810107981 */ /* 0x000ea2000c1e9b00 */
[----:B------:R-:W-:Y:S01]  /*6450*/  ISETP.NE.AND P2, PT, R36, 0x1, PT ;  /* 0x000000012400780c */ /* 0x000fe20003f45270 */
[----:B--2---:R-:W-:-:S12]  /*6460*/  DFMA R30, R16, R12, R30 ;  /* 0x0000000c101e722b */ /* 0x004fd8000000001e */
[----:B------:R-:W-:Y:S05]  /*6470*/  @!P2 BRA `(.L_x_85) ;  /* 0x00000000002ca947 */ /* 0x000fea0003800000 */
[----:B------:R-:W0:Y:S01]  /*6480*/  LDC.64 R20, c[0x0][0x3c0] ;  /* 0x0000f000ff147b82 */ /* 0x000e220000000a00 */
[----:B------:R-:W-:-:S04]  /*6490*/  IADD3 R33, P2, PT, R33, UR10, RZ ;  /* 0x0000000a21217c10 */ /* 0x000fc8000ff5e0ff */
[----:B------:R-:W-:Y:S02]  /*64a0*/  IADD3.X R12, PT, PT, RZ, RZ, RZ, P2, !PT ;  /* 0x000000ffff0c7210 */ /* 0x000fe400017fe4ff */
[----:B------:R-:W-:-:S13]  /*64b0*/  ISETP.NE.AND P2, PT, R36, 0x2, PT ;  /* 0x000000022400780c */ /* 0x000fda0003f45270 */
[----:B------:R-:W2:Y:S01]  /*64c0*/  @P2 LDL.64 R18, [R18+0x10] ;  /* 0x0000100012122983 */ /* 0x000ea20000100a00 */
[----:B0-----:R-:W-:-:S04]  /*64d0*/  LEA R20, P3, R33, R20, 0x3 ;  /* 0x0000001421147211 */ /* 0x001fc800078618ff */
[----:B------:R-:W-:-:S05]  /*64e0*/  LEA.HI.X R21, R33, R21, R12, 0x3, P3 ;  /* 0x0000001521157211 */ /* 0x000fca00018f1c0c */
[----:B------:R-:W3:Y:S04]  /*64f0*/  LDG.E.64.CONSTANT R12, desc[UR8][R20.64+0x8] ;  /* 0x00000808140c7981 */ /* 0x000ee8000c1e9b00 */
[----:B------:R-:W2:Y:S01]  /*6500*/  @P2 LDG.E.64.CONSTANT R16, desc[UR8][R20.64+0x10] ;  /* 0x0000100814102981 */ /* 0x000ea2000c1e9b00 */
[----:B---3--:R-:W-:-:S08]  /*6510*/  DFMA R30, R12, R14, R30 ;  /* 0x0000000e0c1e722b */ /* 0x008fd0000000001e */
[----:B--2---:R-:W-:-:S11]  /*6520*/  @P2 DFMA R30, R16, R18, R30 ;  /* 0x00000012101e222b */ /* 0x004fd6000000001e */
.L_x_85:
[----:B0-23--:R-:W-:-:S05]  /*6530*/  IMAD R13, R34, 0x8, R45 ;  /* 0x00000008220d7824 */ /* 0x00dfca00078e022d */
[----:B------:R1:W-:Y:S01]  /*6540*/  STL.64 [R13], R30 ;  /* 0x0000001e0d007387 */ /* 0x0003e20000100a00 */
[----:B------:R-:W-:Y:S05]  /*6550*/  BRA.U UP2, `(.L_x_88) ;  /* 0xfffffff5029c7547 */ /* 0x000fea000b83ffff */
[----:B------:R-:W-:-:S07]  /*6560*/  IMAD.MOV.U32 R70, RZ, RZ, RZ ;  /* 0x000000ffff467224 */ /* 0x000fce00078e00ff */
.L_x_93:
[----:B------:R-:W-:-:S05]  /*6570*/  LEA R33, R70, R45, 0x3 ;  /* 0x0000002d46217211 */ /* 0x000fca00078e18ff */
[----:B------:R-:W2:Y:S01]  /*6580*/  LDL.64 R62, [R33] ;  /* 0x00000000213e7983 */ /* 0x000ea20000100a00 */
[----:B0-----:R-:W-:-:S05]  /*6590*/  IMAD R68, R70, 0x8, R1 ;  /* 0x0000000846447824 */ /* 0x001fca00078e0201 */
[----:B------:R0:W5:Y:S01]  /*65a0*/  LDL.64 R64, [R68] ;  /* 0x0000000044407983 */ /* 0x0001620000100a00 */
[----:B------:R-:W-:Y:S01]  /*65b0*/  IMAD.MOV.U32 R38, RZ, RZ, 0x652b82fe ;  /* 0x652b82feff267424 */ /* 0x000fe200078e00ff */
[----:B------:R-:W-:Y:S01]  /*65c0*/  MOV R39, 0x3ff71547 ;  /* 0x3ff7154700277802 */ /* 0x000fe20000000f00 */
[----:B------:R-:W-:Y:S01]  /*65d0*/  IMAD.MOV.U32 R36, RZ, RZ, -0x105c611 ;  /* 0xfefa39efff247424 */ /* 0x000fe200078e00ff */
[----:B------:R-:W-:Y:S01]  /*65e0*/  MOV R34, 0x3b39803f ;  /* 0x3b39803f00227802 */ /* 0x000fe20000000f00 */
[----:B------:R-:W-:Y:S01]  /*65f0*/  IMAD.MOV.U32 R37, RZ, RZ, 0x3fe62e42 ;  /* 0x3fe62e42ff257424 */ /* 0x000fe200078e00ff */
[----:B-1----:R-:W-:Y:S01]  /*6600*/  MOV R31, 0x3e5ade15 ;  /* 0x3e5ade15001f7802 */ /* 0x002fe20000000f00 */
[----:B------:R-:W-:Y:S01]  /*6610*/  IMAD.MOV.U32 R35, RZ, RZ, 0x3c7abc9e ;  /* 0x3c7abc9eff237424 */ /* 0x000fe200078e00ff */
[----:B------:R-:W-:Y:S01]  /*6620*/  MOV R26, 0x62401315 ;  /* 0x62401315001a7802 */ /* 0x000fe20000000f00 */
[----:B------:R-:W-:Y:S01]  /*6630*/  IMAD.MOV.U32 R30, RZ, RZ, 0x69ce2bdf ;  /* 0x69ce2bdfff1e7424 */ /* 0x000fe200078e00ff */
[----:B------:R-:W-:Y:S01]  /*6640*/  MOV R25, 0x3efa0199 ;  /* 0x3efa019900197802 */ /* 0x000fe20000000f00 */
[----:B------:R-:W-:Y:S01]  /*6650*/  IMAD.MOV.U32 R28, RZ, RZ, -0x35dec16 ;  /* 0xfca213eaff1c7424 */ /* 0x000fe200078e00ff */
[----:B------:R-:W-:Y:S01]  /*6660*/  MOV R20, 0x1852b7af ;  /* 0x1852b7af00147802 */ /* 0x000fe20000000f00 */
[----:B------:R-:W-:Y:S01]  /*6670*/  IMAD.MOV.U32 R29, RZ, RZ, 0x3e928af3 ;  /* 0x3e928af3ff1d7424 */ /* 0x000fe200078e00ff */
[----:B------:R-:W-:Y:S01]  /*6680*/  MOV R19, 0x3f811111 ;  /* 0x3f81111100137802 */ /* 0x000fe20000000f00 */
[----:B------:R-:W-:Y:S01]  /*6690*/  IMAD.MOV.U32 R27, RZ, RZ, 0x3ec71dee ;  /* 0x3ec71deeff1b7424 */ /* 0x000fe200078e00ff */
[----:B------:R-:W-:Y:S01]  /*66a0*/  MOV R14, 0x55555511 ;  /* 0x55555511000e7802 */ /* 0x000fe20000000f00 */
[----:B------:R-:W-:Y:S01]  /*66b0*/  IMAD.MOV.U32 R24, RZ, RZ, 0x7c89eb71 ;  /* 0x7c89eb71ff187424 */ /* 0x000fe200078e00ff */
[----:B------:R-:W-:Y:S01]  /*66c0*/  BSSY.RECONVERGENT B1, `(.L_x_89) ;  /* 0x000002b000017945 */ /* 0x000fe20003800200 */
[----:B------:R-:W-:-:S02]  /*66d0*/  IMAD.MOV.U32 R22, RZ, RZ, 0x14761f65 ;  /* 0x14761f65ff167424 */ /* 0x000fc400078e00ff */
[----:B------:R-:W-:Y:S02]  /*66e0*/  IMAD.MOV.U32 R23, RZ, RZ, 0x3f2a01a0 ;  /* 0x3f2a01a0ff177424 */ /* 0x000fe400078e00ff */
[----:B------:R-:W-:Y:S02]  /*66f0*/  IMAD.MOV.U32 R21, RZ, RZ, 0x3f56c16c ;  /* 0x3f56c16cff157424 */ /* 0x000fe400078e00ff */
[----:B------:R-:W-:Y:S02]  /*6700*/  IMAD.MOV.U32 R18, RZ, RZ, 0x11122322 ;  /* 0x11122322ff127424 */ /* 0x000fe400078e00ff */
[----:B------:R-:W-:Y:S02]  /*6710*/  IMAD.MOV.U32 R16, RZ, RZ, 0x555502a1 ;  /* 0x555502a1ff107424 */ /* 0x000fe400078e00ff */
[----:B------:R-:W-:Y:S02]  /*6720*/  IMAD.MOV.U32 R17, RZ, RZ, 0x3fa55555 ;  /* 0x3fa55555ff117424 */ /* 0x000fe400078e00ff */
[----:B------:R-:W-:Y:S01]  /*6730*/  IMAD.MOV.U32 R15, RZ, RZ, 0x3fc55555 ;  /* 0x3fc55555ff0f7424 */ /* 0x000fe200078e00ff */
[----:B--2---:R-:W-:-:S08]  /*6740*/  DFMA R62, R50, R62, R52 ;  /* 0x0000003e323e722b */ /* 0x004fd00000000034 */
[----:B------:R-:W-:Y:S02]  /*6750*/  DFMA R42, R62, R38, 6.75539944105574400000e+15 ;  /* 0x433800003e2a742b */ /* 0x000fe40000000026 */
[----:B------:R-:W-:-:S06]  /*6760*/  FSETP.GEU.AND P2, PT, |R63|, 4.1917929649353027344, PT ;  /* 0x4086232b3f00780b */ /* 0x000fcc0003f4e200 */
[----:B------:R-:W-:-:S08]  /*6770*/  DADD R66, R42, -6.75539944105574400000e+15 ;  /* 0xc33800002a427429 */ /* 0x000fd00000000000 */
[----:B------:R-:W-:-:S08]  /*6780*/  DFMA R12, R66, -R36, R62 ;  /* 0x80000024420c722b */ /* 0x000fd0000000003e */
[----:B------:R-:W-:Y:S01]  /*6790*/  DFMA R66, R66, -R34, R12 ;  /* 0x800000224242722b */ /* 0x000fe2000000000c */
[----:B------:R-:W-:Y:S01]  /*67a0*/  IMAD.MOV.U32 R12, RZ, RZ, 0xb ;  /* 0x0000000bff0c7424 */ /* 0x000fe200078e00ff */
[----:B------:R-:W-:-:S06]  /*67b0*/  MOV R13, 0x3fe00000 ;  /* 0x3fe00000000d7802 */ /* 0x000fcc0000000f00 */
        /* <DEDUP_REMOVED lines=11> */
[----:B------:R-:W-:Y:S02]  /*6870*/  IMAD R67, R42, 0x100000, R41 ;  /* 0x001000002a437824 */ /* 0x000fe400078e0229 */
[----:B------:R-:W-:Y:S01]  /*6880*/  IMAD.MOV.U32 R66, RZ, RZ, R40 ;  /* 0x000000ffff427224 */ /* 0x000fe200078e0028 */
[----:B0-----:R-:W-:Y:S06]  /*6890*/  @!P2 BRA `(.L_x_90) ;  /* 0x000000000034a947 */ /* 0x001fec0003800000 */
        /* <DEDUP_REMOVED lines=10> */
[----:B------:R-:W-:Y:S01]  /*6940*/  @!P3 IMAD.MOV.U32 R42, RZ, RZ, R40 ;  /* 0x000000ffff2ab224 */ /* 0x000fe200078e0028 */
[----:B------:R-:W-:-:S06]  /*6950*/  @!P3 MOV R40, RZ ;  /* 0x000000ff0028b202 */ /* 0x000fcc0000000f00 */
[----:B------:R-:W-:-:S11]  /*6960*/  @!P3 DMUL R66, R42, R40 ;  /* 0x000000282a42b228 */ /* 0x000fd60000000000 */
.L_x_90:
[----:B------:R-:W-:Y:S05]  /*6970*/  BSYNC.RECONVERGENT B1 ;  /* 0x0000000000017941 */ /* 0x000fea0003800200 */
.L_x_89:
[----:B-----5:R-:W-:-:S07]  /*6980*/  DMUL R66, R64, R66 ;  /* 0x0000004240427228 */ /* 0x020fce0000000000 */
[----:B------:R0:W-:Y:S04]  /*6990*/  STL.64 [R68], R66 ;  /* 0x0000004244007387 */ /* 0x0001e80000100a00 */
[----:B------:R-:W2:Y:S01]  /*69a0*/  LDL.64 R62, [R33+0x8] ;  /* 0x00000800213e7983 */ /* 0x000ea20000100a00 */
[----:B------:R-:W-:Y:S01]  /*69b0*/  BSSY.RECONVERGENT B1, `(.L_x_91) ;  /* 0x0000022000017945 */ /* 0x000fe20003800200 */
[----:B--2---:R-:W-:-:S08]  /*69c0*/  DFMA R62, R50, R62, R52 ;  /* 0x0000003e323e722b */ /* 0x004fd00000000034 */
        /* <DEDUP_REMOVED lines=20> */
[C---:B------:R-:W-:Y:S02]  /*6b10*/  DADD R64, R62.reuse, +INF ;  /* 0x7ff000003e407429 */ /* 0x040fe40000000000 */
[----:B------:R-:W-:-:S08]  /*6b20*/  DSETP.GEU.AND P2, PT, R62, RZ, PT ;  /* 0x000000ff3e00722a */ /* 0x000fd00003f4e000 */
[----:B------:R-:W-:Y:S02]  /*6b30*/  FSEL R64, R64, RZ, P2 ;  /* 0x000000ff40407208 */ /* 0x000fe40001000000 */
[----:B------:R-:W-:Y:S02]  /*6b40*/  @!P3 LEA.HI R43, R42, R42, RZ, 0x1 ;  /* 0x0000002a2a2bb211 */ /* 0x000fe400078f08ff */
[----:B------:R-:W-:Y:S02]  /*6b50*/  FSEL R65, R65, RZ, P2 ;  /* 0x000000ff41417208 */ /* 0x000fe40001000000 */
[----:B------:R-:W-:-:S04]  /*6b60*/  @!P3 SHF.R.S32.HI R43, RZ, 0x1, R43 ;  /* 0x00000001ff2bb819 */ /* 0x000fc8000001142b */
[----:B------:R-:W-:Y:S01]  /*6b70*/  @!P3 IADD3 R42, PT, PT, R42, -R43, RZ ;  /* 0x8000002b2a2ab210 */ /* 0x000fe20007ffe0ff */
[----:B------:R-:W-:-:S03]  /*6b80*/  @!P3 IMAD R43, R43, 0x100000, R41 ;  /* 0x001000002b2bb824 */ /* 0x000fc600078e0229 */
[----:B------:R-:W-:Y:S01]  /*6b90*/  @!P3 LEA R41, R42, 0x3ff00000, 0x14 ;  /* 0x3ff000002a29b811 */ /* 0x000fe200078ea0ff */
[----:B------:R-:W-:Y:S01]  /*6ba0*/  @!P3 IMAD.MOV.U32 R42, RZ, RZ, R40 ;  /* 0x000000ffff2ab224 */ /* 0x000fe200078e0028 */
[----:B------:R-:W-:-:S06]  /*6bb0*/  @!P3 MOV R40, RZ ;  /* 0x000000ff0028b202 */ /* 0x000fcc0000000f00 */
[----:B------:R-:W-:-:S11]  /*6bc0*/  @!P3 DMUL R64, R42, R40 ;  /* 0x000000282a40b228 */ /* 0x000fd60000000000 */
.L_x_92:
[----:B------:R-:W-:Y:S05]  /*6bd0*/  BSYNC.RECONVERGENT B1 ;  /* 0x0000000000017941 */ /* 0x000fea0003800200 */
.L_x_91:
[----:B------:R-:W2:Y:S01]  /*6be0*/  LDL.64 R40, [R68+0x8] ;  /* 0x0000080044287983 */ /* 0x000ea20000100a00 */
[----:B------:R-:W-:-:S05]  /*6bf0*/  VIADD R70, R70, 0x2 ;  /* 0x0000000246467836 */ /* 0x000fca0000000000 */
[----:B------:R-:W-:Y:S01]  /*6c00*/  ISETP.NE.AND P2, PT, R70, R6, PT ;  /* 0x000000064600720c */ /* 0x000fe20003f45270 */
[----:B--2---:R-:W-:-:S07]  /*6c10*/  DMUL R40, R64, R40 ;  /* 0x0000002840287228 */ /* 0x004fce0000000000 */
[----:B------:R0:W-:Y:S05]  /*6c20*/  STL.64 [R68+0x8], R40 ;  /* 0x0000082844007387 */ /* 0x0001ea0000100a00 */
[----:B------:R-:W-:Y:S05]  /*6c30*/  @P2 BRA `(.L_x_93) ;  /* 0xfffffff8004c2947 */ /* 0x000fea000383ffff */
[----:B------:R-:W0:Y:S02]  /*6c40*/  LDC R49, c[0x0][0x3bc] ;  /* 0x0000ef00ff317b82 */ /* 0x000e240000000800 */
[----:B0-----:R-:W-:-:S04]  /*6c50*/  LOP3.LUT R40, R49, 0x1, RZ, 0xc0, !PT ;  /* 0x0000000131287812 */ /* 0x001fc800078ec0ff */
[----:B------:R-:W-:-:S13]  /*6c60*/  ISETP.NE.U32.AND P2, PT, R40, 0x1, PT ;  /* 0x000000012800780c */ /* 0x000fda0003f45070 */
[----:B------:R-:W-:Y:S05]  /*6c70*/  @P2 BRA `(.L_x_94) ;  /* 0x0000000000982947 */ /* 0x000fea0003800000 */
[----:B------:R-:W2:Y:S04]  /*6c80*/  LDL.64 R40, [R33+0x10] ;  /* 0x0000100021287983 */ /* 0x000ea80000100a00 */
[----:B------:R0:W5:Y:S01]  /*6c90*/  LDL.64 R42, [R68+0x10] ;  /* 0x00001000442a7983 */ /* 0x0001620000100a00 */
        /* <DEDUP_REMOVED lines=22> */
[C---:B------:R-:W-:Y:S02]  /*6e00*/  DADD R18, R40.reuse, +INF ;  /* 0x7ff0000028127429 */ /* 0x040fe40000000000 */
[----:B------:R-:W-:-:S08]  /*6e10*/  DSETP.GEU.AND P2, PT, R40, RZ, PT ;  /* 0x000000ff2800722a */ /* 0x000fd00003f4e000 */
[----:B------:R-:W-:Y:S02]  /*6e20*/  FSEL R13, R19, RZ, P2 ;  /* 0x000000ff130d7208 */ /* 0x000fe40001000000 */
[----:B------:R-:W-:-:S04]  /*6e30*/  @!P3 LEA.HI R12, R38, R38, RZ, 0x1 ;  /* 0x00000026260cb211 */ /* 0x000fc800078f08ff */
[----:B------:R-:W-:Y:S02]  /*6e40*/  @!P3 SHF.R.S32.HI R17, RZ, 0x1, R12 ;  /* 0x00000001ff11b819 */ /* 0x000fe4000001140c */
[----:B------:R-:W-:-:S03]  /*6e50*/  FSEL R12, R18, RZ, P2 ;  /* 0x000000ff120c7208 */ /* 0x000fc60001000000 */
[----:B------:R-:W-:Y:S02]  /*6e60*/  @!P3 IMAD.IADD R16, R38, 0x1, -R17 ;  /* 0x000000012610b824 */ /* 0x000fe400078e0a11 */
[----:B------:R-:W-:-:S03]  /*6e70*/  @!P3 IMAD R15, R17, 0x100000, R15 ;  /* 0x00100000110fb824 */ /* 0x000fc600078e020f */
[----:B------:R-:W-:Y:S02]  /*6e80*/  @!P3 LEA R17, R16, 0x3ff00000, 0x14 ;  /* 0x3ff000001011b811 */ /* 0x000fe400078ea0ff */
[----:B------:R-:W-:-:S06]  /*6e90*/  @!P3 MOV R16, RZ ;  /* 0x000000ff0010b202 */ /* 0x000fcc0000000f00 */
[----:B------:R-:W-:-:S11]  /*6ea0*/  @!P3 DMUL R12, R14, R16 ;  /* 0x000000100e0cb228 */ /* 0x000fd60000000000 */
.L_x_96:
[----:B------:R-:W-:Y:S05]  /*6eb0*/  BSYNC.RECONVERGENT B1 ;  /* 0x0000000000017941 */ /* 0x000fea0003800200 */
.L_x_95:
[----:B-----5:R-:W-:-:S07]  /*6ec0*/  DMUL R42, R42, R12 ;  /* 0x0000000c2a2a7228 */ /* 0x020fce0000000000 */
[----:B------:R0:W-:Y:S04]  /*6ed0*/  STL.64 [R68+0x10], R42 ;  /* 0x0000102a44007387 */ /* 0x0001e80000100a00 */
.L_x_94:
[----:B------:R-:W-:Y:S05]  /*6ee0*/  @P1 BRA `(.L_x_97) ;  /* 0xffffffd000981947 */ /* 0x000fea000383ffff */
[----:B------:R-:W-:Y:S01]  /*6ef0*/  VIADD R12, R49, 0xffffffff ;  /* 0xffffffff310c7836 */ /* 0x000fe20000000000 */
[----:B------:R-:W-:Y:S01]  /*6f00*/  CS2R R62, SRZ ;  /* 0x00000000003e7805 */ /* 0x000fe2000001ff00 */
[----:B------:R-:W-:-:S03]  /*6f10*/  IMAD.MOV.U32 R64, RZ, RZ, RZ ;  /* 0x000000ffff407224 */ /* 0x000fc600078e00ff */
[----:B------:R-:W-:-:S13]  /*6f20*/  ISETP.GE.U32.AND P1, PT, R12, 0xf, PT ;  /* 0x0000000f0c00780c */ /* 0x000fda0003f26070 */
[----:B------:R-:W-:Y:S05]  /*6f30*/  @!P1 BRA `(.L_x_98) ;  /* 0x00000000007c9947 */ /* 0x000fea0003800000 */
[----:B------:R-:W-:Y:S02]  /*6f40*/  MOV R65, RZ ;  /* 0x000000ff00417202 */ /* 0x000fe40000000f00 */
[----:B------:R-:W-:Y:S02]  /*6f50*/  CS2R R62, SRZ ;  /* 0x00000000003e7805 */ /* 0x000fe4000001ff00 */
[----:B------:R-:W-:-:S07]  /*6f60*/  LOP3.LUT R64, R49, 0x7ffffff0, RZ, 0xc0, !PT ;  /* 0x7ffffff031407812 */ /* 0x000fce00078ec0ff */
.L_x_99:
[----:B------:R-:W-:-:S05]  /*6f70*/  IMAD R66, R65, 0x8, R1 ;  /* 0x0000000841427824 */ /* 0x000fca00078e0201 */
[----:B------:R-:W2:Y:S04]  /*6f80*/  LDL.128 R12, [R66] ;  /* 0x00000000420c7983 */ /* 0x000ea80000100c00 */
[----:B------:R-:W3:Y:S04]  /*6f90*/  LDL.128 R16, [R66+0x10] ;  /* 0x0000100042107983 */ /* 0x000ee80000100c00 */
[----:B------:R-:W4:Y:S04]  /*6fa0*/  LDL.128 R20, [R66+0x20] ;  /* 0x0000200042147983 */ /* 0x000f280000100c00 */
[----:B------:R-:W5:Y:S04]  /*6fb0*/  LDL.128 R24, [R66+0x30] ;  /* 0x0000300042187983 */ /* 0x000f680000100c00 */
[----:B------:R-:W5:Y:S04]  /*6fc0*/  LDL.128 R28, [R66+0x40] ;  /* 0x00004000421c7983 */ /* 0x000f680000100c00 */
[----:B------:R-:W5:Y:S04]  /*6fd0*/  LDL.128 R32, [R66+0x50] ;  /* 0x0000500042207983 */ /* 0x000f680000100c00 */
[----:B------:R-:W5:Y:S04]  /*6fe0*/  LDL.128 R36, [R66+0x60] ;  /* 0x0000600042247983 */ /* 0x000f680000100c00 */
[----:B0-----:R-:W5:Y:S01]  /*6ff0*/  LDL.128 R40, [R66+0x70] ;  /* 0x0000700042287983 */ /* 0x001f620000100c00 */
[----:B------:R-:W-:-:S05]  /*7000*/  VIADD R65, R65, 0x10 ;  /* 0x0000001041417836 */ /* 0x000fca0000000000 */
[----:B------:R-:W-:Y:S01]  /*7010*/  ISETP.NE.AND P1, PT, R65, R64, PT ;  /* 0x000000404100720c */ /* 0x000fe20003f25270 */
[----:B--2---:R-:W-:-:S08]  /*7020*/  DADD R12, R12, R62 ;  /* 0x000000000c0c7229 */ /* 0x004fd0000000003e */
[----:B------:R-:W-:-:S08]  /*7030*/  DADD R12, R14, R12 ;  /* 0x000000000e0c7229 */ /* 0x000fd0000000000c */
[----:B---3--:R-:W-:-:S08]  /*7040*/  DADD R12, R12, R16 ;  /* 0x000000000c0c7229 */ /* 0x008fd00000000010 */
[----:B------:R-:W-:-:S08]  /*7050*/  DADD R12, R18, R12 ;  /* 0x00000000120c7229 */ /* 0x000fd0000000000c */
[----:B----4-:R-:W-:-:S08]  /*7060*/  DADD R12, R12, R20 ;  /* 0x000000000c0c7229 */ /* 0x010fd00000000014 */
[----:B------:R-:W-:-:S08]  /*7070*/  DADD R12, R22, R12 ;  /* 0x00000000160c7229 */ /* 0x000fd0000000000c */
[----:B-----5:R-:W-:-:S08]  /*7080*/  DADD R12, R12, R24 ;  /* 0x000000000c0c7229 */ /* 0x020fd00000000018 */
[----:B------:R-:W-:-:S08]  /*7090*/  DADD R12, R26, R12 ;  /* 0x000000001a0c7229 */ /* 0x000fd0000000000c */
[----:B------:R-:W-:-:S08]  /*70a0*/  DADD R12, R12, R28 ;  /* 0x000000000c0c7229 */ /* 0x000fd0000000001c */
[----:B------:R-:W-:-:S08]  /*70b0*/  DADD R12, R30, R12 ;  /* 0x000000001e0c7229 */ /* 0x000fd0000000000c */
[----:B------:R-:W-:-:S08]  /*70c0*/  DADD R12, R12, R32 ;  /* 0x000000000c0c7229 */ /* 0x000fd00000000020 */
[----:B------:R-:W-:-:S08]  /*70d0*/  DADD R12, R34, R12 ;  /* 0x00000000220c7229 */ /* 0x000fd0000000000c */
[----:B------:R-:W-:-:S08]  /*70e0*/  DADD R12, R12, R36 ;  /* 0x000000000c0c7229 */ /* 0x000fd00000000024 */
[----:B------:R-:W-:-:S08]  /*70f0*/  DADD R12, R38, R12 ;  /* 0x00000000260c7229 */ /* 0x000fd0000000000c */
[----:B------:R-:W-:-:S08]  /*7100*/  DADD R12, R12, R40 ;  /* 0x000000000c0c7229 */ /* 0x000fd00000000028 */
[----:B------:R-:W-:Y:S01]  /*7110*/  DADD R62, R42, R12 ;  /* 0x000000002a3e7229 */ /* 0x000fe2000000000c */
[----:B------:R-:W-:Y:S10]  /*7120*/  @P1 BRA `(.L_x_99) ;  /* 0xfffffffc00901947 */ /* 0x000ff4000383ffff */
.L_x_98:
[----:B------:R-:W-:Y:S05]  /*7130*/  @!P0 BRA `(.L_x_100) ;  /* 0x0000000000a88947 */ /* 0x000fea0003800000 */
[----:B------:R-:W-:Y:S02]  /*7140*/  IADD3 R12, PT, PT, R3, -0x1, RZ ;  /* 0xffffffff030c7810 */ /* 0x000fe40007ffe0ff */
[----:B------:R-:W-:Y:S02]  /*7150*/  ISETP.NE.AND P1, PT, R5, RZ, PT ;  /* 0x000000ff0500720c */ /* 0x000fe40003f25270 */
[----:B------:R-:W-:-:S13]  /*7160*/  ISETP.GE.U32.AND P0, PT, R12, 0x7, PT ;  /* 0x000000070c00780c */ /* 0x000fda0003f06070 */
[----:B------:R-:W-:Y:S05]  /*7170*/  @!P0 BRA `(.L_x_101) ;  /* 0x0000000000388947 */ /* 0x000fea0003800000 */
[----:B------:R-:W-:-:S05]  /*7180*/  IMAD R28, R64, 0x8, R1 ;  /* 0x00000008401c7824 */ /* 0x000fca00078e0201 */
[----:B------:R-:W2:Y:S04]  /*7190*/  LDL.128 R12, [R28] ;  /* 0x000000001c0c7983 */ /* 0x000ea80000100c00 */
[----:B------:R-:W3:Y:S04]  /*71a0*/  LDL.128 R16, [R28+0x10] ;  /* 0x000010001c107983 */ /* 0x000ee80000100c00 */
[----:B------:R-:W4:Y:S04]  /*71b0*/  LDL.128 R20, [R28+0x20] ;  /* 0x000020001c147983 */ /* 0x000f280000100c00 */
[----:B------:R-:W5:Y:S01]  /*71c0*/  LDL.128 R24, [R28+0x30] ;  /* 0x000030001c187983 */ /* 0x000f620000100c00 */
[----:B------:R-:W-:Y:S01]  /*71d0*/  VIADD R64, R64, 0x8 ;  /* 0x0000000840407836 */ /* 0x000fe20000000000 */
[----:B--2---:R-:W-:-:S08]  /*71e0*/  DADD R12, R62, R12 ;  /* 0x000000003e0c7229 */ /* 0x004fd0000000000c */
[----:B------:R-:W-:-:S08]  /*71f0*/  DADD R12, R12, R14 ;  /* 0x000000000c0c7229 */ /* 0x000fd0000000000e */
[----:B---3--:R-:W-:-:S08]  /*7200*/  DADD R12, R12, R16 ;  /* 0x000000000c0c7229 */ /* 0x008fd00000000010 */
[----:B------:R-:W-:-:S08]  /*7210*/  DADD R12, R12, R18 ;  /* 0x000000000c0c7229 */ /* 0x000fd00000000012 */
[----:B----4-:R-:W-:-:S08]  /*7220*/  DADD R12, R12, R20 ;  /* 0x000000000c0c7229 */ /* 0x010fd00000000014 */
[----:B------:R-:W-:-:S08]  /*7230*/  DADD R12, R12, R22 ;  /* 0x000000000c0c7229 */ /* 0x000fd00000000016 */
[----:B-----5:R-:W-:-:S08]  /*7240*/  DADD R12, R12, R24 ;  /* 0x000000000c0c7229 */ /* 0x020fd00000000018 */
[----:B------:R-:W-:-:S11]  /*7250*/  DADD R62, R12, R26 ;  /* 0x000000000c3e7229 */ /* 0x000fd6000000001a */
.L_x_101:
[----:B------:R-:W-:Y:S05]  /*7260*/  @!P1 BRA `(.L_x_100) ;  /* 0x00000000005c9947 */ /* 0x000fea0003800000 */
[----:B------:R-:W-:Y:S02]  /*7270*/  IADD3 R12, PT, PT, R5, -0x1, RZ ;  /* 0xffffffff050c7810 */ /* 0x000fe40007ffe0ff */
[----:B------:R-:W-:Y:S02]  /*7280*/  LOP3.LUT P1, R21, R49, 0x3, RZ, 0xc0, !PT ;  /* 0x0000000331157812 */ /* 0x000fe4000782c0ff */
[----:B------:R-:W-:-:S13]  /*7290*/  ISETP.GE.U32.AND P0, PT, R12, 0x3, PT ;  /* 0x000000030c00780c */ /* 0x000fda0003f06070 */
[----:B------:R-:W-:Y:S05]  /*72a0*/  @!P0 BRA `(.L_x_102) ;  /* 0x0000000000208947 */ /* 0x000fea0003800000 */
[----:B------:R-:W-:-:S05]  /*72b0*/  IMAD R20, R64, 0x8, R1 ;  /* 0x0000000840147824 */ /* 0x000fca00078e0201 */
[----:B------:R-:W2:Y:S04]  /*72c0*/  LDL.128 R12, [R20] ;  /* 0x00000000140c7983 */ /* 0x000ea80000100c00 */
[----:B------:R-:W3:Y:S01]  /*72d0*/  LDL.128 R16, [R20+0x10] ;  /* 0x0000100014107983 */ /* 0x000ee20000100c00 */
[----:B------:R-:W-:Y:S01]  /*72e0*/  VIADD R64, R64, 0x4 ;  /* 0x0000000440407836 */ /* 0x000fe20000000000 */
[----:B--2---:R-:W-:-:S08]  /*72f0*/  DADD R12, R62, R12 ;  /* 0x000000003e0c7229 */ /* 0x004fd0000000000c */
[----:B------:R-:W-:-:S08]  /*7300*/  DADD R12, R12, R14 ;  /* 0x000000000c0c7229 */ /* 0x000fd0000000000e */
[----:B---3--:R-:W-:-:S08]  /*7310*/  DADD R12, R12, R16 ;  /* 0x000000000c0c7229 */ /* 0x008fd00000000010 */
[----:B------:R-:W-:-:S11]  /*7320*/  DADD R62, R12, R18 ;  /* 0x000000000c3e7229 */ /* 0x000fd60000000012 */
.L_x_102:
[----:B------:R-:W-:Y:S05]  /*7330*/  @!P1 BRA `(.L_x_100) ;  /* 0x0000000000289947 */ /* 0x000fea0003800000 */
[----:B------:R-:W-:-:S05]  /*7340*/  LEA R64, R64, R1, 0x3 ;  /* 0x0000000140407211 */ /* 0x000fca00078e18ff */
[----:B------:R-:W2:Y:S01]  /*7350*/  LDL.128 R12, [R64] ;  /* 0x00000000400c7983 */ /* 0x000ea20000100c00 */
[----:B------:R-:W-:Y:S01]  /*7360*/  ISETP.NE.AND P0, PT, R21, 0x1, PT ;  /* 0x000000011500780c */ /* 0x000fe20003f05270 */
[----:B--2---:R-:W-:-:S12]  /*7370*/  DADD R62, R62, R12 ;  /* 0x000000003e3e7229 */ /* 0x004fd8000000000c */
[----:B------:R-:W-:Y:S05]  /*7380*/  @!P0 BRA `(.L_x_100) ;  /* 0x0000000000148947 */ /* 0x000fea0003800000 */
[----:B------:R-:W-:Y:S01]  /*7390*/  ISETP.NE.AND P0, PT, R21, 0x2, PT ;  /* 0x000000021500780c */ /* 0x000fe20003f05270 */
[----:B------:R-:W-:-:S12]  /*73a0*/  DADD R62, R62, R14 ;  /* 0x000000003e3e7229 */ /* 0x000fd8000000000e */
[----:B------:R-:W-:Y:S05]  /*73b0*/  @!P0 BRA `(.L_x_100) ;  /* 0x0000000000088947 */ /* 0x000fea0003800000 */
[----:B------:R-:W2:Y:S02]  /*73c0*/  LDL.64 R12, [R64+0x10] ;  /* 0x00001000400c7983 */ /* 0x000ea40000100a00 */
[----:B--2---:R-:W-:-:S11]  /*73d0*/  DADD R62, R62, R12 ;  /* 0x000000003e3e7229 */ /* 0x004fd6000000000c */
.L_x_100:
[----:B------:R-:W1:Y:S01]  /*73e0*/  I2F.F64 R14, R49 ;  /* 0x00000031000e7312 */ /* 0x000e620000201c00 */
[----:B------:R-:W-:Y:S01]  /*73f0*/  IMAD.MOV.U32 R12, RZ, RZ, 0x1 ;  /* 0x00000001ff0c7424 */ /* 0x000fe200078e00ff */
[----:B------:R-:W-:Y:S01]  /*7400*/  FSETP.GEU.AND P1, PT, |R63|, 6.5827683646048100446e-37, PT ;  /* 0x036000003f00780b */ /* 0x000fe20003f2e200 */
[----:B------:R-:W-:Y:S05]  /*7410*/  BSSY.RECONVERGENT B1, `(.L_x_103) ;  /* 0x0000011000017945 */ /* 0x000fea0003800200 */
[----:B-1----:R-:W1:Y:S02]  /*7420*/  MUFU.RCP64H R13, R15 ;  /* 0x0000000f000d7308 */ /* 0x002e640000001800 */
[----:B-1----:R-:W-:-:S08]  /*7430*/  DFMA R16, -R14, R12, 1 ;  /* 0x3ff000000e10742b */ /* 0x002fd0000000010c */
        /* <DEDUP_REMOVED lines=11> */
[----:B------:R-:W-:Y:S02]  /*74f0*/  MOV R13, R15 ;  /* 0x0000000f000d7202 */ /* 0x000fe40000000f00 */
[----:B------:R-:W-:-:S07]  /*7500*/  MOV R26, 0x7520 ;  /* 0x00007520001a7802 */ /* 0x000fce0000000f00 */
[----:B0-----:R-:W-:Y:S05]  /*7510*/  CALL.REL.NOINC `($__internal_0_$__cuda_sm20_div_rn_f64_full) ;  /* 0x0000000c00fc7944 */ /* 0x001fea0003c00000 */
.L_x_104:
[----:B------:R-:W-:Y:S05]  /*7520*/  BSYNC.RECONVERGENT B1 ;  /* 0x0000000000017941 */ /* 0x000fea0003800200 */
.L_x_103:
[----:B------:R-:W1:Y:S01]  /*7530*/  LDCU.64 UR10, c[0x0][0x398] ;  /* 0x00007300ff0a77ac */ /* 0x000e620008000a00 */
[----:B------:R-:W-:Y:S01]  /*7540*/  IMAD.MOV.U32 R14, RZ, RZ, RZ ;  /* 0x000000ffff0e7224 */ /* 0x000fe200078e00ff */
[----:B------:R-:W2:Y:S01]  /*7550*/  LDCU UR4, c[0x0][0x370] ;  /* 0x00006e00ff0477ac */ /* 0x000ea20008000800 */
[----:B------:R-:W2:Y:S01]  /*7560*/  LDC R15, c[0x0][0x360] ;  /* 0x0000d800ff0f7b82 */ /* 0x000ea20000000800 */
[----:B-1----:R-:W-:Y:S01]  /*7570*/  DADD R12, R12, -UR10 ;  /* 0x8000000a0c0c7e29 */ /* 0x002fe20008000000 */
[----:B------:R-:W1:Y:S07]  /*7580*/  LDCU.64 UR10, c[0x0][0x380] ;  /* 0x00007000ff0a77ac */ /* 0x000e6e0008000a00 */
[----:B------:R-:W-:-:S02]  /*7590*/  DSETP.MAX.AND P0, P1, RZ, R12, PT ;  /* 0x0000000cff00722a */ /* 0x000fc4000390f000 */
[----:B------:R-:W-:Y:S01]  /*75a0*/  IMAD.MOV.U32 R19, RZ, RZ, R13 ;  /* 0x000000ffff137224 */ /* 0x000fe200078e000d */
[----:B------:R-:W-:Y:S01]  /*75b0*/  MOV R17, R12 ;  /* 0x0000000c00117202 */ /* 0x000fe20000000f00 */
[----:B------:R-:W-:Y:S02]  /*75c0*/  IMAD.MOV.U32 R12, RZ, RZ, RZ ;  /* 0x000000ffff0c7224 */ /* 0x000fe400078e00ff */
[----:B--2---:R-:W-:Y:S01]  /*75d0*/  IMAD.WIDE.U32 R54, R15, UR4, R54 ;  /* 0x000000040f367c25 */ /* 0x004fe2000f8e0036 */
[----:B------:R-:W-:Y:S02]  /*75e0*/  FSEL R21, R14, R19, P0 ;  /* 0x000000130e157208 */ /* 0x000fe40000000000 */
[----:B------:R-:W-:Y:S02]  /*75f0*/  SEL R12, R12, R17, P0 ;  /* 0x000000110c0c7207 */ /* 0x000fe40000000000 */
[----:B-1----:R-:W-:-:S03]  /*7600*/  ISETP.GE.U32.AND P0, PT, R54, UR10, PT ;  /* 0x0000000a36007c0c */ /* 0x002fc6000bf06070 */
[----:B------:R-:W-:Y:S02]  /*7610*/  @P1 LOP3.LUT R21, R19, 0x80000, RZ, 0xfc, !PT ;  /* 0x0008000013151812 */ /* 0x000fe400078efcff */
[----:B------:R-:W-:-:S03]  /*7620*/  ISETP.GE.AND.EX P0, PT, R55, UR11, PT, P0 ;  /* 0x0000000b37007c0c */ /* 0x000fc6000bf06300 */
[----:B------:R-:W-:-:S06]  /*7630*/  IMAD.MOV.U32 R13, RZ, RZ, R21 ;  /* 0x000000ffff0d7224 */ /* 0x000fcc00078e0015 */
[----:B------:R-:W-:-:S08]  /*7640*/  DMUL R12, R12, R60 ;  /* 0x0000003c0c0c7228 */ /* 0x000fd00000000000 */
[C---:B------:R-:W-:Y:S02]  /*7650*/  DFMA R56, R12.reuse, R12, R56 ;  /* 0x0000000c0c38722b */ /* 0x040fe40000000038 */
[----:B------:R-:W-:Y:S01]  /*7660*/  DADD R58, R12, R58 ;  /* 0x000000000c3a7229 */ /* 0x000fe2000000003a */
[----:B------:R-:W-:Y:S10]  /*7670*/  @!P0 BRA `(.L_x_105) ;  /* 0xffffffc400188947 */ /* 0x000ff4000383ffff */
[----:B------:R-:W-:Y:S05]  /*7680*/  BRA `(.L_x_5) ;  /* 0x0000000c00887947 */ /* 0x000fea0003800000 */
.L_x_50:
[----:B------:R0:W1:Y:S01]  /*7690*/  I2F.F64 R42, R8 ;  /* 0x00000008002a7312 */ /* 0x0000620000201c00 */
[C---:B------:R-:W-:Y:S02]  /*76a0*/  LOP3.LUT R2, R8.reuse, 0xf, RZ, 0xc0, !PT ;  /* 0x0000000f08027812 */ /* 0x040fe400078ec0ff */
[----:B------:R-:W-:Y:S02]  /*76b0*/  CS2R R56, SRZ ;  /* 0x0000000000387805 */ /* 0x000fe4000001ff00 */
[C---:B------:R-:W-:Y:S02]  /*76c0*/  LOP3.LUT R3, R8.reuse, 0x7, RZ, 0xc0, !PT ;  /* 0x0000000708037812 */ /* 0x040fe400078ec0ff */
[----:B------:R-:W-:Y:S02]  /*76d0*/  CS2R R58, SRZ ;  /* 0x00000000003a7805 */ /* 0x000fe4000001ff00 */
[----:B------:R-:W-:Y:S01]  /*76e0*/  IADD3 R0, PT, PT, R8, -0x1, RZ ;  /* 0xffffffff08007810 */ /* 0x000fe20007ffe0ff */
[----:B------:R-:W-:Y:S01]  /*76f0*/  VIADD R6, R2, 0xffffffff ;  /* 0xffffffff02067836 */ /* 0x000fe20000000000 */
[C---:B------:R-:W-:Y:S01]  /*7700*/  LOP3.LUT R4, R8.reuse, 0x7ffffff0, RZ, 0xc0, !PT ;  /* 0x7ffffff008047812 */ /* 0x040fe200078ec0ff */
[----:B------:R-:W-:Y:S01]  /*7710*/  VIADD R7, R3, 0xffffffff ;  /* 0xffffffff03077836 */ /* 0x000fe20000000000 */
[----:B0-----:R-:W-:-:S07]  /*7720*/  LOP3.LUT R5, R8, 0x3, RZ, 0xc0, !PT ;  /* 0x0000000308057812 */ /* 0x001fce00078ec0ff */
.L_x_117:
[----:B------:R-:W-:Y:S02]  /*7730*/  ISETP.GE.U32.AND P0, PT, R0, 0xf, PT ;  /* 0x0000000f0000780c */ /* 0x000fe40003f06070 */
[----:B------:R-:W-:-:S11]  /*7740*/  MOV R24, RZ ;  /* 0x000000ff00187202 */ /* 0x000fd60000000f00 */
[----:B------:R-:W-:Y:S05]  /*7750*/  @!P0 BRA `(.L_x_106) ;  /* 0x0000000000b48947 */ /* 0x000fea0003800000 */
[----:B------:R-:W-:-:S07]  /*7760*/  IMAD.MOV.U32 R44, RZ, RZ, RZ ;  /* 0x000000ffff2c7224 */ /* 0x000fce00078e00ff */
.L_x_107:
        /* <DEDUP_REMOVED lines=44> */
.L_x_106:
[----:B------:R-:W-:-:S13]  /*7a30*/  ISETP.NE.AND P1, PT, R2, RZ, PT ;  /* 0x000000ff0200720c */ /* 0x000fda0003f25270 */
[----:B------:R-:W-:Y:S05]  /*7a40*/  @!P1 BRA `(.L_x_108) ;  /* 0x0000000000bc9947 */ /* 0x000fea0003800000 */
[----:B------:R-:W-:Y:S02]  /*7a50*/  ISETP.GE.U32.AND P2, PT, R6, 0x7, PT ;  /* 0x000000070600780c */ /* 0x000fe40003f46070 */
[----:B------:R-:W-:-:S11]  /*7a60*/  ISETP.NE.AND P3, PT, R3, RZ, PT ;  /* 0x000000ff0300720c */ /* 0x000fd60003f65270 */
[----:B------:R-:W-:Y:S05]  /*7a70*/  @!P2 BRA `(.L_x_109) ;  /* 0x000000000054a947 */ /* 0x000fea0003800000 */
[----:B------:R-:W0:Y:S01]  /*7a80*/  LDC.64 R16, c[0x0][0x390] ;  /* 0x0000e400ff107b82 */ /* 0x000e220000000a00 */
[C---:B------:R-:W-:Y:S02]  /*7a90*/  IMAD R25, R24.reuse, 0x8, R1 ;  /* 0x0000000818197824 */ /* 0x040fe400078e0201 */
[----:B------:R-:W-:Y:S01]  /*7aa0*/  VIADD R24, R24, 0x8 ;  /* 0x0000000818187836 */ /* 0x000fe20000000000 */
[-C--:B0-----:R-:W-:Y:S01]  /*7ab0*/  MOV R8, R16.reuse ;  /* 0x0000001000087202 */ /* 0x081fe20000000f00 */
[--C-:B------:R-:W-:Y:S01]  /*7ac0*/  IMAD.MOV.U32 R9, RZ, RZ, R17.reuse ;  /* 0x000000ffff097224 */ /* 0x100fe200078e0011 */
        /* <DEDUP_REMOVED lines=10> */
[----:B------:R-:W-:Y:S01]  /*7b70*/  IMAD.MOV.U32 R20, RZ, RZ, R16 ;  /* 0x000000ffff147224 */ /* 0x000fe200078e0010 */
[----:B------:R0:W-:Y:S01]  /*7b80*/  STL.128 [R25+0x20], R12 ;  /* 0x0000200c19007387 */ /* 0x0001e20000100c00 */
[--C-:B------:R-:W-:Y:S02]  /*7b90*/  IMAD.MOV.U32 R21, RZ, RZ, R17.reuse ;  /* 0x000000ffff157224 */ /* 0x100fe400078e0011 */
[----:B------:R-:W-:Y:S01]  /*7ba0*/  IMAD.MOV.U32 R23, RZ, RZ, R17 ;  /* 0x000000ffff177224 */ /* 0x000fe200078e0011 */
[----:B------:R0:W-:Y:S04]  /*7bb0*/  STL.128 [R25], R16 ;  /* 0x0000001019007387 */ /* 0x0001e80000100c00 */
[----:B------:R0:W-:Y:S02]  /*7bc0*/  STL.128 [R25+0x30], R20 ;  /* 0x0000301419007387 */ /* 0x0001e40000100c00 */
.L_x_109:
[----:B------:R-:W-:Y:S05]  /*7bd0*/  @!P3 BRA `(.L_x_108) ;  /* 0x000000000058b947 */ /* 0x000fea0003800000 */
[----:B------:R-:W-:Y:S02]  /*7be0*/  ISETP.GE.U32.AND P3, PT, R7, 0x3, PT ;  /* 0x000000030700780c */ /* 0x000fe40003f66070 */
[----:B------:R-:W-:-:S11]  /*7bf0*/  ISETP.NE.AND P2, PT, R5, RZ, PT ;  /* 0x000000ff0500720c */ /* 0x000fd60003f45270 */
[----:B0-----:R-:W0:Y:S01]  /*7c00*/  @P3 LDC.64 R8, c[0x0][0x390] ;  /* 0x0000e400ff083b82 */ /* 0x001e220000000a00 */
[C---:B------:R-:W-:Y:S01]  /*7c10*/  @P3 LEA R17, R24.reuse, R1, 0x3 ;  /* 0x0000000118113211 */ /* 0x040fe200078e18ff */
[----:B------:R-:W-:Y:S02]  /*7c20*/  @P3 VIADD R24, R24, 0x4 ;  /* 0x0000000418183836 */ /* 0x000fe40000000000 */
[--C-:B0-----:R-:W-:Y:S01]  /*7c30*/  IMAD.MOV.U32 R10, RZ, RZ, R8.reuse ;  /* 0x000000ffff0a7224 */ /* 0x101fe200078e0008 */
[----:B------:R-:W-:Y:S01]  /*7c40*/  MOV R12, R8 ;  /* 0x00000008000c7202 */ /* 0x000fe20000000f00 */
[--C-:B------:R-:W-:Y:S01]  /*7c50*/  IMAD.MOV.U32 R11, RZ, RZ, R9.reuse ;  /* 0x000000ffff0b7224 */ /* 0x100fe200078e0009 */
[----:B------:R-:W-:Y:S01]  /*7c60*/  MOV R15, R9 ;  /* 0x00000009000f7202 */ /* 0x000fe20000000f00 */
[----:B------:R-:W-:Y:S02]  /*7c70*/  IMAD.MOV.U32 R13, RZ, RZ, R9 ;  /* 0x000000ffff0d7224 */ /* 0x000fe400078e0009 */
[----:B------:R-:W-:Y:S01]  /*7c80*/  IMAD.MOV.U32 R14, RZ, RZ, R8 ;  /* 0x000000ffff0e7224 */ /* 0x000fe200078e0008 */
[----:B------:R2:W-:Y:S04]  /*7c90*/  @P3 STL.128 [R17], R8 ;  /* 0x0000000811003387 */ /* 0x0005e80000100c00 */
[----:B------:R2:W-:Y:S01]  /*7ca0*/  @P3 STL.128 [R17+0x10], R12 ;  /* 0x0000100c11003387 */ /* 0x0005e20000100c00 */
[----:B------:R-:W-:Y:S05]  /*7cb0*/  @!P2 BRA `(.L_x_108) ;  /* 0x000000000020a947 */ /* 0x000fea0003800000 */
[----:B--2---:R-:W0:Y:S01]  /*7cc0*/  LDC.64 R8, c[0x0][0x390] ;  /* 0x0000e400ff087b82 */ /* 0x004e220000000a00 */
[----:B------:R-:W-:Y:S01]  /*7cd0*/  IMAD R11, R24, 0x8, R1 ;  /* 0x00000008180b7824 */ /* 0x000fe200078e0201 */
[----:B------:R-:W-:-:S04]  /*7ce0*/  ISETP.NE.AND P2, PT, R5, 0x1, PT ;  /* 0x000000010500780c */ /* 0x000fc80003f45270 */
[----:B0-----:R3:W-:Y:S09]  /*7cf0*/  STL.64 [R11], R8 ;  /* 0x000000080b007387 */ /* 0x0017f20000100a00 */
[----:B------:R-:W-:Y:S05]  /*7d00*/  @!P2 BRA `(.L_x_108) ;  /* 0x00000000000ca947 */ /* 0x000fea0003800000 */
[----:B------:R-:W-:Y:S01]  /*7d10*/  ISETP.NE.AND P2, PT, R5, 0x2, PT ;  /* 0x000000020500780c */ /* 0x000fe20003f45270 */
[----:B------:R4:W-:-:S12]  /*7d20*/  STL.64 [R11+0x8], R8 ;  /* 0x000008080b007387 */ /* 0x0009d80000100a00 */
[----:B------:R4:W-:Y:S02]  /*7d30*/  @P2 STL.64 [R11+0x10], R8 ;  /* 0x000010080b002387 */ /* 0x0009e40000100a00 */
.L_x_108:
[----:B------:R-:W-:Y:S01]  /*7d40*/  HFMA2 R24, -RZ, RZ, 0, 0 ;  /* 0x00000000ff187431 */ /* 0x000fe200000001ff */
[----:B------:R-:W-:Y:S01]  /*7d50*/  CS2R R44, SRZ ;  /* 0x00000000002c7805 */ /* 0x000fe2000001ff00 */
[----:B------:R-:W-:Y:S06]  /*7d60*/  @!P0 BRA `(.L_x_110) ;  /* 0x00000000007c8947 */ /* 0x000fec0003800000 */
[----:B------:R-:W-:Y:S01]  /*7d70*/  IMAD.MOV.U32 R46, RZ, RZ, RZ ;  /* 0x000000ffff2e7224 */ /* 0x000fe200078e00ff */
[----:B------:R-:W-:-:S07]  /*7d80*/  CS2R R44, SRZ ;  /* 0x00000000002c7805 */ /* 0x000fce000001ff00 */
.L_x_111:
[----:B------:R-:W-:-:S05]  /*7d90*/  IMAD R47, R46, 0x8, R1 ;  /* 0x000000082e2f7824 */ /* 0x000fca00078e0201 */
[----:B0-234-:R-:W2:Y:S04]  /*7da0*/  LDL.128 R8, [R47] ;  /* 0x000000002f087983 */ /* 0x01dea80000100c00 */
[----:B------:R-:W3:Y:S04]  /*7db0*/  LDL.128 R12, [R47+0x10] ;  /* 0x000010002f0c7983 */ /* 0x000ee80000100c00 */
[----:B------:R-:W4:Y:S04]  /*7dc0*/  LDL.128 R16, [R47+0x20] ;  /* 0x000020002f107983 */ /* 0x000f280000100c00 */
[----:B------:R-:W5:Y:S04]  /*7dd0*/  LDL.128 R20, [R47+0x30] ;  /* 0x000030002f147983 */ /* 0x000f680000100c00 */
[----:B------:R-:W5:Y:S04]  /*7de0*/  LDL.128 R24, [R47+0x40] ;  /* 0x000040002f187983 */ /* 0x000f680000100c00 */
[----:B------:R-:W5:Y:S04]  /*7df0*/  LDL.128 R28, [R47+0x50] ;  /* 0x000050002f1c7983 */ /* 0x000f680000100c00 */
[----:B------:R-:W5:Y:S04]  /*7e00*/  LDL.128 R32, [R47+0x60] ;  /* 0x000060002f207983 */ /* 0x000f680000100c00 */
[----:B------:R-:W5:Y:S01]  /*7e10*/  LDL.128 R36, [R47+0x70] ;  /* 0x000070002f247983 */ /* 0x000f620000100c00 */
[----:B------:R-:W-:-:S04]  /*7e20*/  IADD3 R46, PT, PT, R46, 0x10, RZ ;  /* 0x000000102e2e7810 */ /* 0x000fc80007ffe0ff */
        /* <DEDUP_REMOVED lines=18> */
[----:B------:R-:W-:-:S07]  /*7f50*/  IMAD.MOV.U32 R24, RZ, RZ, R4 ;  /* 0x000000ffff187224 */ /* 0x000fce00078e0004 */
.L_x_110:
[----:B------:R-:W-:Y:S05]  /*7f60*/  @!P1 BRA `(.L_x_112) ;  /* 0x0000000000a09947 */ /* 0x000fea0003800000 */
[----:B------:R-:W-:Y:S02]  /*7f70*/  ISETP.GE.U32.AND P0, PT, R6, 0x7, PT ;  /* 0x000000070600780c */ /* 0x000fe40003f06070 */
[----:B------:R-:W-:-:S11]  /*7f80*/  ISETP.NE.AND P1, PT, R3, RZ, PT ;  /* 0x000000ff0300720c */ /* 0x000fd60003f25270 */
[----:B------:R-:W-:Y:S05]  /*7f90*/  @!P0 BRA `(.L_x_113) ;  /* 0x0000000000388947 */ /* 0x000fea0003800000 */
[----:B0-----:R-:W-:-:S05]  /*7fa0*/  IMAD R25, R24, 0x8, R1 ;  /* 0x0000000818197824 */ /* 0x001fca00078e0201 */
[----:B--234-:R-:W2:Y:S04]  /*7fb0*/  LDL.128 R8, [R25] ;  /* 0x0000000019087983 */ /* 0x01cea80000100c00 */
[----:B------:R-:W3:Y:S04]  /*7fc0*/  LDL.128 R12, [R25+0x10] ;  /* 0x00001000190c7983 */ /* 0x000ee80000100c00 */
[----:B------:R-:W4:Y:S04]  /*7fd0*/  LDL.128 R16, [R25+0x20] ;  /* 0x0000200019107983 */ /* 0x000f280000100c00 */
[----:B------:R-:W5:Y:S01]  /*7fe0*/  LDL.128 R20, [R25+0x30] ;  /* 0x0000300019147983 */ /* 0x000f620000100c00 */
[----:B------:R-:W-:Y:S01]  /*7ff0*/  IADD3 R24, PT, PT, R24, 0x8, RZ ;  /* 0x0000000818187810 */ /* 0x000fe20007ffe0ff */
        /* <DEDUP_REMOVED lines=8> */
.L_x_113:
[----:B------:R-:W-:Y:S05]  /*8080*/  @!P1 BRA `(.L_x_112) ;  /* 0x0000000000589947 */ /* 0x000fea0003800000 */
[----:B------:R-:W-:Y:S02]  /*8090*/  ISETP.GE.U32.AND P0, PT, R7, 0x3, PT ;  /* 0x000000030700780c */ /* 0x000fe40003f06070 */
[----:B------:R-:W-:-:S11]  /*80a0*/  ISETP.NE.AND P1, PT, R5, RZ, PT ;  /* 0x000000ff0500720c */ /* 0x000fd60003f25270 */
[----:B------:R-:W-:Y:S05]  /*80b0*/  @!P0 BRA `(.L_x_114) ;  /* 0x0000000000208947 */ /* 0x000fea0003800000 */
[----:B0-----:R-:W-:-:S05]  /*80c0*/  IMAD R16, R24, 0x8, R1 ;  /* 0x0000000818107824 */ /* 0x001fca00078e0201 */
[----:B--2---:R-:W2:Y:S04]  /*80d0*/  LDL.128 R12, [R16] ;  /* 0x00000000100c7983 */ /* 0x004ea80000100c00 */
[----:B---34-:R-:W3:Y:S01]  /*80e0*/  LDL.128 R8, [R16+0x10] ;  /* 0x0000100010087983 */ /* 0x018ee20000100c00 */
[----:B------:R-:W-:Y:S01]  /*80f0*/  VIADD R24, R24, 0x4 ;  /* 0x0000000418187836 */ /* 0x000fe20000000000 */
[----:B--2---:R-:W-:-:S08]  /*8100*/  DADD R12, R44, R12 ;  /* 0x000000002c0c7229 */ /* 0x004fd0000000000c */
[----:B------:R-:W-:-:S08]  /*8110*/  DADD R12, R12, R14 ;  /* 0x000000000c0c7229 */ /* 0x000fd0000000000e */
[----:B---3--:R-:W-:-:S08]  /*8120*/  DADD R8, R12, R8 ;  /* 0x000000000c087229 */ /* 0x008fd00000000008 */
[----:B------:R-:W-:-:S11]  /*8130*/  DADD R44, R8, R10 ;  /* 0x00000000082c7229 */ /* 0x000fd6000000000a */
.L_x_114:
[----:B------:R-:W-:Y:S05]  /*8140*/  @!P1 BRA `(.L_x_112) ;  /* 0x0000000000289947 */ /* 0x000fea0003800000 */
[----:B0-2---:R-:W-:-:S05]  /*8150*/  LEA R12, R24, R1, 0x3 ;  /* 0x00000001180c7211 */ /* 0x005fca00078e18ff */
[----:B---34-:R-:W2:Y:S01]  /*8160*/  LDL.128 R8, [R12] ;  /* 0x000000000c087983 */ /* 0x018ea20000100c00 */
        /* <DEDUP_REMOVED lines=8> */
.L_x_112:
[----:B01234-:R-:W0:Y:S01]  /*81f0*/  MUFU.RCP64H R9, R43 ;  /* 0x0000002b00097308 */ /* 0x01fe220000001800 */
        /* <DEDUP_REMOVED lines=20> */
[----:B------:R-:W-:Y:S01]  /*8340*/  MOV R8, R12 ;  /* 0x0000000c00087202 */ /* 0x000fe20000000f00 */
[----:B------:R-:W-:-:S07]  /*8350*/  IMAD.MOV.U32 R9, RZ, RZ, R13 ;  /* 0x000000ffff097224 */ /* 0x000fce00078e000d */
.L_x_116:
[----:B------:R-:W-:Y:S05]  /*8360*/  BSYNC.RECONVERGENT B1 ;  /* 0x0000000000017941 */ /* 0x000fea0003800200 */
.L_x_115:
[----:B------:R-:W0:Y:S01]  /*8370*/  LDCU.64 UR10, c[0x0][0x398] ;  /* 0x00007300ff0a77ac */ /* 0x000e220008000a00 */
[----:B------:R-:W-:Y:S01]  /*8380*/  MOV R10, RZ ;  /* 0x000000ff000a7202 */ /* 0x000fe20000000f00 */
[----:B0-----:R-:W-:Y:S01]  /*8390*/  DADD R8, R8, -UR10 ;  /* 0x8000000a08087e29 */ /* 0x001fe20008000000 */
[----:B------:R-:W0:Y:S07]  /*83a0*/  LDCU.64 UR10, c[0x0][0x380] ;  /* 0x00007000ff0a77ac */ /* 0x000e2e0008000a00 */
[----:B------:R-:W-:-:S02]  /*83b0*/  DSETP.MAX.AND P0, P1, RZ, R8, PT ;  /* 0x00000008ff00722a */ /* 0x000fc4000390f000 */
[----:B------:R-:W-:Y:S01]  /*83c0*/  MOV R11, R8 ;  /* 0x00000008000b7202 */ /* 0x000fe20000000f00 */
[----:B------:R-:W-:Y:S02]  /*83d0*/  IMAD.MOV.U32 R13, RZ, RZ, R9 ;  /* 0x000000ffff0d7224 */ /* 0x000fe400078e0009 */
[----:B------:R-:W-:-:S03]  /*83e0*/  IMAD.MOV.U32 R8, RZ, RZ, RZ ;  /* 0x000000ffff087224 */ /* 0x000fc600078e00ff */
[----:B------:R-:W-:Y:S02]  /*83f0*/  FSEL R15, R10, R13, P0 ;  /* 0x0000000d0a0f7208 */ /* 0x000fe40000000000 */
[----:B------:R-:W-:Y:S02]  /*8400*/  SEL R8, R8, R11, P0 ;  /* 0x0000000b08087207 */ /* 0x000fe40000000000 */
[----:B------:R-:W-:Y:S02]  /*8410*/  IADD3 R54, P0, PT, R40, R54, RZ ;  /* 0x0000003628367210 */ /* 0x000fe40007f1e0ff */
[----:B------:R-:W-:-:S03]  /*8420*/  @P1 LOP3.LUT R15, R13, 0x80000, RZ, 0xfc, !PT ;  /* 0x000800000d0f1812 */ /* 0x000fc600078efcff */
[----:B------:R-:W-:Y:S01]  /*8430*/  IMAD.X R55, R41, 0x1, R55, P0 ;  /* 0x0000000129377824 */ /* 0x000fe200000e0637 */
[----:B0-----:R-:W-:Y:S02]  /*8440*/  ISETP.GE.U32.AND P0, PT, R54, UR10, PT ;  /* 0x0000000a36007c0c */ /* 0x001fe4000bf06070 */
[----:B------:R-:W-:Y:S02]  /*8450*/  MOV R9, R15 ;  /* 0x0000000f00097202 */ /* 0x000fe40000000f00 */
[----:B------:R-:W-:-:S04]  /*8460*/  ISETP.GE.AND.EX P0, PT, R55, UR11, PT, P0 ;  /* 0x0000000b37007c0c */ /* 0x000fc8000bf06300 */
[----:B------:R-:W-:-:S08]  /*8470*/  DMUL R8, R8, R60 ;  /* 0x0000003c08087228 */ /* 0x000fd00000000000 */
[C---:B------:R-:W-:Y:S02]  /*8480*/  DFMA R56, R8.reuse, R8, R56 ;  /* 0x000000080838722b */ /* 0x040fe40000000038 */
[----:B------:R-:W-:Y:S01]  /*8490*/  DADD R58, R8, R58 ;  /* 0x00000000083a7229 */ /* 0x000fe2000000003a */
[----:B------:R-:W-:Y:S10]  /*84a0*/  @!P0 BRA `(.L_x_117) ;  /* 0xfffffff000a08947 */ /* 0x000ff4000383ffff */
.L_x_5:
[----:B------:R-:W-:Y:S05]  /*84b0*/  BSYNC.RECONVERGENT B0 ;  /* 0x0000000000007941 */ /* 0x000fea0003800200 */
.L_x_4:
[----:B------:R-:W1:Y:S08]  /*84c0*/  LDC.64 R2, c[0x0][0x3d0] ;  /* 0x0000f400ff027b82 */ /* 0x000e700000000a00 */
[----:B------:R-:W2:Y:S01]  /*84d0*/  LDC.64 R4, c[0x0][0x3d8] ;  /* 0x0000f600ff047b82 */ /* 0x000ea20000000a00 */
[----:B-1----:R-:W-:Y:S04]  /*84e0*/  REDG.E.ADD.F64.RN.STRONG.GPU desc[UR8][R2.64], R58 ;  /* 0x0000003a020079a6 */ /* 0x002fe8000c12ff08 */
[----:B--2---:R-:W-:Y:S01]  /*84f0*/  REDG.E.ADD.F64.RN.STRONG.GPU desc[UR8][R4.64], R56 ;  /* 0x00000038040079a6 */ /* 0x004fe2000c12ff08 */
[----:B------:R-:W-:Y:S05]  /*8500*/  EXIT ;  /* 0x000000000000794d */ /* 0x000fea0003800000 */
        .weak           $__internal_0_$__cuda_sm20_div_rn_f64_full
        .type           $__internal_0_$__cuda_sm20_div_rn_f64_full,@function
        .size           $__internal_0_$__cuda_sm20_div_rn_f64_full,($__internal_1_$__cuda_sm20_dsqrt_rn_f64_mediumpath_v1 - $__internal_0_$__cuda_sm20_div_rn_f64_full)
$__internal_0_$__cuda_sm20_div_rn_f64_full:
[C---:B------:R-:W-:Y:S01]  /*8510*/  FSETP.GEU.AND P0, PT, |R13|.reuse, 1.469367938527859385e-39, PT ;  /* 0x001000000d00780b */ /* 0x040fe20003f0e200 */
[----:B------:R-:W-:Y:S01]  /*8520*/  IMAD.MOV.U32 R18, RZ, RZ, 0x1 ;  /* 0x00000001ff127424 */ /* 0x000fe200078e00ff */
[----:B------:R-:W-:Y:S01]  /*8530*/  LOP3.LUT R24, R13, 0x800fffff, RZ, 0xc0, !PT ;  /* 0x800fffff0d187812 */ /* 0x000fe200078ec0ff */
[----:B------:R-:W-:Y:S01]  /*8540*/  IMAD.MOV.U32 R14, RZ, RZ, R62 ;  /* 0x000000ffff0e7224 */ /* 0x000fe200078e003e */
[----:B------:R-:W-:Y:S01]  /*8550*/  MOV R15, R63 ;  /* 0x0000003f000f7202 */ /* 0x000fe20000000f00 */
[----:B------:R-:W-:Y:S01]  /*8560*/  BSSY.RECONVERGENT B2, `(.L_x_118) ;  /* 0x0000054000027945 */ /* 0x000fe20003800200 */
[----:B------:R-:W-:Y:S01]  /*8570*/  LOP3.LUT R25, R24, 0x3ff00000, RZ, 0xfc, !PT ;  /* 0x3ff0000018197812 */ /* 0x000fe200078efcff */
[----:B------:R-:W-:Y:S01]  /*8580*/  IMAD.MOV.U32 R22, RZ, RZ, R14 ;  /* 0x000000ffff167224 */ /* 0x000fe200078e000e */
[----:B------:R-:W-:Y:S02]  /*8590*/  MOV R24, R12 ;  /* 0x0000000c00187202 */ /* 0x000fe40000000f00 */
[----:B------:R-:W-:-:S02]  /*85a0*/  FSETP.GEU.AND P2, PT, |R15|, 1.469367938527859385e-39, PT ;  /* 0x001000000f00780b */ /* 0x000fc40003f4e200 */
[----:B------:R-:W-:Y:S01]  /*85b0*/  LOP3.LUT R27, R15, 0x7ff00000, RZ, 0xc0, !PT ;  /* 0x7ff000000f1b7812 */ /* 0x000fe200078ec0ff */
[----:B------:R-:W-:Y:S01]  /*85c0*/  @!P0 DMUL R24, R12, 8.98846567431157953865e+307 ;  /* 0x7fe000000c188828 */ /* 0x000fe20000000000 */
[----:B------:R-:W-:Y:S02]  /*85d0*/  LOP3.LUT R30, R13, 0x7ff00000, RZ, 0xc0, !PT ;  /* 0x7ff000000d1e7812 */ /* 0x000fe400078ec0ff */
[----:B------:R-:W-:Y:S01]  /*85e0*/  MOV R28, 0x1ca00000 ;  /* 0x1ca00000001c7802 */ /* 0x000fe20000000f00 */
[----:B------:R-:W-:Y:S01]  /*85f0*/  IMAD.MOV.U32 R29, RZ, RZ, R27 ;  /* 0x000000ffff1d7224 */ /* 0x000fe200078e001b */
[----:B------:R-:W-:Y:S01]  /*8600*/  ISETP.GE.U32.AND P1, PT, R27, R30, PT ;  /* 0x0000001e1b00720c */ /* 0x000fe20003f26070 */
[----:B------:R-:W0:Y:S03]  /*8610*/  MUFU.RCP64H R19, R25 ;  /* 0x0000001900137308 */ /* 0x000e260000001800 */
[----:B------:R-:W-:-:S02]  /*8620*/  SEL R23, R28, 0x63400000, !P1 ;  /* 0x634000001c177807 */ /* 0x000fc40004800000 */
[----:B------:R-:W-:Y:S02]  /*8630*/  @!P2 LOP3.LUT R20, R13, 0x7ff00000, RZ, 0xc0, !PT ;  /* 0x7ff000000d14a812 */ /* 0x000fe400078ec0ff */
[----:B------:R-:W-:Y:S02]  /*8640*/  LOP3.LUT R23, R23, 0x800fffff, R15, 0xf8, !PT ;  /* 0x800fffff17177812 */ /* 0x000fe400078ef80f */
[----:B------:R-:W-:Y:S02]  /*8650*/  @!P2 ISETP.GE.U32.AND P3, PT, R27, R20, PT ;  /* 0x000000141b00a20c */ /* 0x000fe40003f66070 */
[----:B------:R-:W-:-:S05]  /*8660*/  @!P0 LOP3.LUT R30, R25, 0x7ff00000, RZ, 0xc0, !PT ;  /* 0x7ff00000191e8812 */ /* 0x000fca00078ec0ff */
[----:B------:R-:W-:Y:S01]  /*8670*/  VIADD R32, R30, 0xffffffff ;  /* 0xffffffff1e207836 */ /* 0x000fe20000000000 */
[----:B0-----:R-:W-:-:S08]  /*8680*/  DFMA R16, R18, -R24, 1 ;  /* 0x3ff000001210742b */ /* 0x001fd00000000818 */
[----:B------:R-:W-:-:S08]  /*8690*/  DFMA R16, R16, R16, R16 ;  /* 0x000000101010722b */ /* 0x000fd00000000010 */
[----:B------:R-:W-:Y:S01]  /*86a0*/  DFMA R16, R18, R16, R18 ;  /* 0x000000101210722b */ /* 0x000fe20000000012 */
[----:B------:R-:W-:Y:S02]  /*86b0*/  @!P2 SEL R19, R28, 0x63400000, !P3 ;  /* 0x634000001c13a807 */ /* 0x000fe40005800000 */
[----:B------:R-:W-:Y:S02]  /*86c0*/  @!P2 MOV R18, RZ ;  /* 0x000000ff0012a202 */ /* 0x000fe40000000f00 */
[----:B------:R-:W-:-:S03]  /*86d0*/  @!P2 LOP3.LUT R19, R19, 0x80000000, R15, 0xf8, !PT ;  /* 0x800000001313a812 */ /* 0x000fc600078ef80f */
[----:B------:R-:W-:Y:S01]  /*86e0*/  DFMA R20, R16, -R24, 1 ;  /* 0x3ff000001014742b */ /* 0x000fe20000000818 */
[----:B------:R-:W-:-:S06]  /*86f0*/  @!P2 LOP3.LUT R19, R19, 0x100000, RZ, 0xfc, !PT ;  /* 0x001000001313a812 */ /* 0x000fcc00078efcff */
[----:B------:R-:W-:Y:S02]  /*8700*/  @!P2 DFMA R22, R22, 2, -R18 ;  /* 0x400000001616a82b */ /* 0x000fe40000000812 */
[----:B------:R-:W-:-:S08]  /*8710*/  DFMA R20, R16, R20, R16 ;  /* 0x000000141014722b */ /* 0x000fd00000000010 */
[----:B------:R-:W-:Y:S01]  /*8720*/  @!P2 LOP3.LUT R29, R23, 0x7ff00000, RZ, 0xc0, !PT ;  /* 0x7ff00000171da812 */ /* 0x000fe200078ec0ff */
[----:B------:R-:W-:-:S03]  /*8730*/  DMUL R16, R20, R22 ;  /* 0x0000001614107228 */ /* 0x000fc60000000000 */
[----:B------:R-:W-:-:S04]  /*8740*/  IADD3 R31, PT, PT, R29, -0x1, RZ ;  /* 0xffffffff1d1f7810 */ /* 0x000fc80007ffe0ff */
[----:B------:R-:W-:Y:S01]  /*8750*/  ISETP.GT.U32.AND P0, PT, R31, 0x7feffffe, PT ;  /* 0x7feffffe1f00780c */ /* 0x000fe20003f04070 */
[----:B------:R-:W-:-:S03]  /*8760*/  DFMA R18, R16, -R24, R22 ;  /* 0x800000181012722b */ /* 0x000fc60000000016 */
[----:B------:R-:W-:-:S05]  /*8770*/  ISETP.GT.U32.OR P0, PT, R32, 0x7feffffe, P0 ;  /* 0x7feffffe2000780c */ /* 0x000fca0000704470 */
[----:B------:R-:W-:-:S08]  /*8780*/  DFMA R18, R20, R18, R16 ;  /* 0x000000121412722b */ /* 0x000fd00000000010 */
[----:B------:R-:W-:Y:S05]  /*8790*/  @P0 BRA `(.L_x_119) ;  /* 0x00000000006c0947 */ /* 0x000fea0003800000 */
[----:B------:R-:W-:-:S04]  /*87a0*/  LOP3.LUT R16, R13, 0x7ff00000, RZ, 0xc0, !PT ;  /* 0x7ff000000d107812 */ /* 0x000fc800078ec0ff */
[CC--:B------:R-:W-:Y:S02]  /*87b0*/  VIADDMNMX R14, R27.reuse, -R16.reuse, 0xb9600000, !PT ;  /* 0xb96000001b0e7446 */ /* 0x0c0fe40007800910 */
[----:B------:R-:W-:Y:S02]  /*87c0*/  ISETP.GE.U32.AND P0, PT, R27, R16, PT ;  /* 0x000000101b00720c */ /* 0x000fe40003f06070 */
[----:B------:R-:W-:Y:S02]  /*87d0*/  VIMNMX R14, PT, PT, R14, 0x46a00000, PT ;  /* 0x46a000000e0e7848 */ /* 0x000fe40003fe0100 */
[----:B------:R-:W-:-:S04]  /*87e0*/  SEL R15, R28, 0x63400000, !P0 ;  /* 0x634000001c0f7807 */ /* 0x000fc80004000000 */
[----:B------:R-:W-:Y:S02]  /*87f0*/  IADD3 R20, PT, PT, -R15, R14, RZ ;  /* 0x0000000e0f147210 */ /* 0x000fe40007ffe1ff */
[----:B------:R-:W-:-:S03]  /*8800*/  MOV R14, RZ ;  /* 0x000000ff000e7202 */ /* 0x000fc60000000f00 */
[----:B------:R-:W-:-:S06]  /*8810*/  VIADD R15, R20, 0x7fe00000 ;  /* 0x7fe00000140f7836 */ /* 0x000fcc0000000000 */
[----:B------:R-:W-:-:S10]  /*8820*/  DMUL R16, R18, R14 ;  /* 0x0000000e12107228 */ /* 0x000fd40000000000 */
[----:B------:R-:W-:-:S13]  /*8830*/  FSETP.GTU.AND P0, PT, |R17|, 1.469367938527859385e-39, PT ;  /* 0x001000001100780b */ /* 0x000fda0003f0c200 */
[----:B------:R-:W-:Y:S05]  /*8840*/  @P0 BRA `(.L_x_120) ;  /* 0x0000000000940947 */ /* 0x000fea0003800000 */
[----:B------:R-:W-:Y:S01]  /*8850*/  DFMA R22, R18, -R24, R22 ;  /* 0x800000181216722b */ /* 0x000fe20000000016 */
[----:B------:R-:W-:-:S09]  /*8860*/  IMAD.MOV.U32 R14, RZ, RZ, RZ ;  /* 0x000000ffff0e7224 */ /* 0x000fd200078e00ff */
[C---:B------:R-:W-:Y:S02]  /*8870*/  FSETP.NEU.AND P0, PT, R23.reuse, RZ, PT ;  /* 0x000000ff1700720b */ /* 0x040fe40003f0d000 */
[----:B------:R-:W-:-:S04]  /*8880*/  LOP3.LUT R21, R23, 0x80000000, R13, 0x48, !PT ;  /* 0x8000000017157812 */ /* 0x000fc800078e480d */
[----:B------:R-:W-:-:S07]  /*8890*/  LOP3.LUT R15, R21, R15, RZ, 0xfc, !PT ;  /* 0x0000000f150f7212 */ /* 0x000fce00078efcff */
[----:B------:R-:W-:Y:S05]  /*88a0*/  @!P0 BRA `(.L_x_120) ;  /* 0x00000000007c8947 */ /* 0x000fea0003800000 */
[----:B------:R-:W-:Y:S01]  /*88b0*/  IADD3 R13, PT, PT, -R20, RZ, RZ ;  /* 0x000000ff140d7210 */ /* 0x000fe20007ffe1ff */
[----:B------:R-:W-:Y:S01]  /*88c0*/  IMAD.MOV.U32 R12, RZ, RZ, RZ ;  /* 0x000000ffff0c7224 */ /* 0x000fe200078e00ff */
[----:B------:R-:W-:-:S05]  /*88d0*/  DMUL.RP R14, R18, R14 ;  /* 0x0000000e120e7228 */ /* 0x000fca0000008000 */
[----:B------:R-:W-:-:S05]  /*88e0*/  DFMA R12, R16, -R12, R18 ;  /* 0x8000000c100c722b */ /* 0x000fca0000000012 */
[----:B------:R-:W-:Y:S02]  /*88f0*/  LOP3.LUT R21, R15, R21, RZ, 0x3c, !PT ;  /* 0x000000150f157212 */ /* 0x000fe400078e3cff */
[----:B------:R-:W-:-:S04]  /*8900*/  IADD3 R12, PT, PT, -R20, -0x43300000, RZ ;  /* 0xbcd00000140c7810 */ /* 0x000fc80007ffe1ff */
[----:B------:R-:W-:-:S04]  /*8910*/  FSETP.NEU.AND P0, PT, |R13|, R12, PT ;  /* 0x0000000c0d00720b */ /* 0x000fc80003f0d200 */
[----:B------:R-:W-:Y:S02]  /*8920*/  FSEL R16, R14, R16, !P0 ;  /* 0x000000100e107208 */ /* 0x000fe40004000000 */
[----:B------:R-:W-:Y:S01]  /*8930*/  FSEL R17, R21, R17, !P0 ;  /* 0x0000001115117208 */ /* 0x000fe20004000000 */
[----:B------:R-:W-:Y:S06]  /*8940*/  BRA `(.L_x_120) ;  /* 0x0000000000547947 */ /* 0x000fec0003800000 */
.L_x_119:
[----:B------:R-:W-:-:S14]  /*8950*/  DSETP.NAN.AND P0, PT, R14, R14, PT ;  /* 0x0000000e0e00722a */ /* 0x000fdc0003f08000 */
[----:B------:R-:W-:Y:S05]  /*8960*/  @P0 BRA `(.L_x_121) ;  /* 0x0000000000440947 */ /* 0x000fea0003800000 */
[----:B------:R-:W-:-:S14]  /*8970*/  DSETP.NAN.AND P0, PT, R12, R12, PT ;  /* 0x0000000c0c00722a */ /* 0x000fdc0003f08000 */
[----:B------:R-:W-:Y:S05]  /*8980*/  @P0 BRA `(.L_x_122) ;  /* 0x0000000000300947 */ /* 0x000fea0003800000 */
[----:B------:R-:W-:Y:S01]  /*8990*/  ISETP.NE.AND P0, PT, R29, R30, PT ;  /* 0x0000001e1d00720c */ /* 0x000fe20003f05270 */
[----:B------:R-:W-:Y:S01]  /*89a0*/  IMAD.MOV.U32 R17, RZ, RZ, -0x80000 ;  /* 0xfff80000ff117424 */ /* 0x000fe200078e00ff */
[----:B------:R-:W-:-:S11]  /*89b0*/  MOV R16, 0x0 ;  /* 0x0000000000107802 */ /* 0x000fd60000000f00 */
[----:B------:R-:W-:Y:S05]  /*89c0*/  @!P0 BRA `(.L_x_120) ;  /* 0x0000000000348947 */ /* 0x000fea0003800000 */
[----:B------:R-:W-:Y:S02]  /*89d0*/  ISETP.NE.AND P0, PT, R29, 0x7ff00000, PT ;  /* 0x7ff000001d00780c */ /* 0x000fe40003f05270 */
[----:B------:R-:W-:Y:S02]  /*89e0*/  LOP3.LUT R17, R15, 0x80000000, R13, 0x48, !PT ;  /* 0x800000000f117812 */ /* 0x000fe400078e480d */
[----:B------:R-:W-:-:S13]  /*89f0*/  ISETP.EQ.OR P0, PT, R30, RZ, !P0 ;  /* 0x000000ff1e00720c */ /* 0x000fda0004702670 */
[----:B------:R-:W-:Y:S02]  /*8a00*/  @P0 LOP3.LUT R12, R17, 0x7ff00000, RZ, 0xfc, !PT ;  /* 0x7ff00000110c0812 */ /* 0x000fe400078efcff */
[----:B------:R-:W-:Y:S01]  /*8a10*/  @!P0 MOV R16, RZ ;  /* 0x000000ff00108202 */ /* 0x000fe20000000f00 */
[----:B------:R-:W-:Y:S01]  /*8a20*/  @P0 IMAD.MOV.U32 R16, RZ, RZ, RZ ;  /* 0x000000ffff100224 */ /* 0x000fe200078e00ff */
[----:B------:R-:W-:Y:S01]  /*8a30*/  @P0 MOV R17, R12 ;  /* 0x0000000c00110202 */ /* 0x000fe20000000f00 */
[----:B------:R-:W-:Y:S06]  /*8a40*/  BRA `(.L_x_120) ;  /* 0x0000000000147947 */ /* 0x000fec0003800000 */
.L_x_122:
[----:B------:R-:W-:Y:S01]  /*8a50*/  LOP3.LUT R17, R13, 0x80000, RZ, 0xfc, !PT ;  /* 0x000800000d117812 */ /* 0x000fe200078efcff */
[----:B------:R-:W-:Y:S01]  /*8a60*/  IMAD.MOV.U32 R16, RZ, RZ, R12 ;  /* 0x000000ffff107224 */ /* 0x000fe200078e000c */
[----:B------:R-:W-:Y:S06]  /*8a70*/  BRA `(.L_x_120) ;  /* 0x0000000000087947 */ /* 0x000fec0003800000 */
.L_x_121:
[----:B------:R-:W-:Y:S02]  /*8a80*/  LOP3.LUT R17, R15, 0x80000, RZ, 0xfc, !PT ;  /* 0x000800000f117812 */ /* 0x000fe400078efcff */
[----:B------:R-:W-:-:S07]  /*8a90*/  MOV R16, R14 ;  /* 0x0000000e00107202 */ /* 0x000fce0000000f00 */
.L_x_120:
[----:B------:R-:W-:Y:S05]  /*8aa0*/  BSYNC.RECONVERGENT B2 ;  /* 0x0000000000027941 */ /* 0x000fea0003800200 */
.L_x_118:
[----:B------:R-:W-:Y:S01]  /*8ab0*/  IMAD.MOV.U32 R27, RZ, RZ, 0x0 ;  /* 0x00000000ff1b7424 */ /* 0x000fe200078e00ff */
[----:B------:R-:W-:Y:S01]  /*8ac0*/  MOV R13, R17 ;  /* 0x00000011000d7202 */ /* 0x000fe20000000f00 */
[----:B------:R-:W-:Y:S02]  /*8ad0*/  IMAD.MOV.U32 R12, RZ, RZ, R16 ;  /* 0x000000ffff0c7224 */ /* 0x000fe400078e0010 */
[----:B------:R-:W-:Y:S05]  /*8ae0*/  RET.REL.NODEC R26 `(_Z9mc_kernellidddddiiPKdmPdS1_) ;  /* 0xffffff741a447950 */ /* 0x000fea0003c3ffff */
        .weak           $__internal_1_$__cuda_sm20_dsqrt_rn_f64_mediumpath_v1
        .type           $__internal_1_$__cuda_sm20_dsqrt_rn_f64_mediumpath_v1,@function
        .size           $__internal_1_$__cuda_sm20_dsqrt_rn_f64_mediumpath_v1,($__internal_2_$__cuda_sm20_sqrt_rn_f32_slowpath - $__internal_1_$__cuda_sm20_dsqrt_rn_f64_mediumpath_v1)
$__internal_1_$__cuda_sm20_dsqrt_rn_f64_mediumpath_v1:
[----:B------:R-:W-:Y:S01]  /*8af0*/  ISETP.GE.U32.AND P0, PT, R8, -0x3400000, PT ;  /* 0xfcc000000800780c */ /* 0x000fe20003f06070 */
[----:B------:R-:W-:Y:S01]  /*8b00*/  BSSY.RECONVERGENT B1, `(.L_x_123) ;  /* 0x0000026000017945 */ /* 0x000fe20003800200 */
[----:B------:R-:W-:Y:S01]  /*8b10*/  MOV R10, R16 ;  /* 0x00000010000a7202 */ /* 0x000fe20000000f00 */
[----:B------:R-:W-:Y:S01]  /*8b20*/  IMAD.MOV.U32 R2, RZ, RZ, R12 ;  /* 0x000000ffff027224 */ /* 0x000fe200078e000c */
[----:B------:R-:W-:-:S09]  /*8b30*/  MOV R3, R13 ;  /* 0x0000000d00037202 */ /* 0x000fd20000000f00 */
[----:B------:R-:W-:Y:S05]  /*8b40*/  @!P0 BRA `(.L_x_124) ;  /* 0x0000000000208947 */ /* 0x000fea0003800000 */
[----:B------:R-:W-:-:S10]  /*8b50*/  DFMA.RM R2, R2, R10, R18 ;  /* 0x0000000a0202722b */ /* 0x000fd40000004012 */
[----:B------:R-:W-:-:S05]  /*8b60*/  IADD3 R8, P0, PT, R2, 0x1, RZ ;  /* 0x0000000102087810 */ /* 0x000fca0007f1e0ff */
[----:B------:R-:W-:-:S06]  /*8b70*/  IMAD.X R9, RZ, RZ, R3, P0 ;  /* 0x000000ffff097224 */ /* 0x000fcc00000e0603 */
[----:B------:R-:W-:-:S08]  /*8b80*/  DFMA.RP R4, -R2, R8, R4 ;  /* 0x000000080204722b */ /* 0x000fd00000008104 */
[----:B------:R-:W-:-:S06]  /*8b90*/  DSETP.GT.AND P0, PT, R4, RZ, PT ;  /* 0x000000ff0400722a */ /* 0x000fcc0003f04000 */
[----:B------:R-:W-:Y:S02]  /*8ba0*/  FSEL R2, R8, R2, P0 ;  /* 0x0000000208027208 */ /* 0x000fe40000000000 */
[----:B------:R-:W-:Y:S01]  /*8bb0*/  FSEL R3, R9, R3, P0 ;  /* 0x0000000309037208 */ /* 0x000fe20000000000 */
[----:B------:R-:W-:Y:S06]  /*8bc0*/  BRA `(.L_x_125) ;  /* 0x0000000000647947 */ /* 0x000fec0003800000 */
.L_x_124:
[----:B------:R-:W-:-:S14]  /*8bd0*/  DSETP.NE.AND P0, PT, R4, RZ, PT ;  /* 0x000000ff0400722a */ /* 0x000fdc0003f05000 */
[----:B------:R-:W-:Y:S05]  /*8be0*/  @!P0 BRA `(.L_x_126) ;  /* 0x0000000000588947 */ /* 0x000fea0003800000 */
[----:B------:R-:W-:-:S13]  /*8bf0*/  ISETP.GE.AND P0, PT, R5, RZ, PT ;  /* 0x000000ff0500720c */ /* 0x000fda0003f06270 */
[----:B------:R-:W-:Y:S01]  /*8c00*/  @!P0 MOV R2, 0x0 ;  /* 0x0000000000028802 */ /* 0x000fe20000000f00 */
[----:B------:R-:W-:Y:S01]  /*8c10*/  @!P0 IMAD.MOV.U32 R3, RZ, RZ, -0x80000 ;  /* 0xfff80000ff038424 */ /* 0x000fe200078e00ff */
[----:B------:R-:W-:Y:S06]  /*8c20*/  @!P0 BRA `(.L_x_125) ;  /* 0x00000000004c8947 */ /* 0x000fec0003800000 */
[----:B------:R-:W-:-:S13]  /*8c30*/  ISETP.GT.AND P0, PT, R5, 0x7fefffff, PT ;  /* 0x7fefffff0500780c */ /* 0x000fda0003f04270 */
[----:B------:R-:W-:Y:S05]  /*8c40*/  @P0 BRA `(.L_x_126) ;  /* 0x0000000000400947 */ /* 0x000fea0003800000 */
[----:B------:R-:W-:Y:S01]  /*8c50*/  DMUL R2, R4, 8.11296384146066816958e+31 ;  /* 0x4690000004027828 */ /* 0x000fe20000000000 */
[----:B------:R-:W-:Y:S01]  /*8c60*/  IMAD.MOV.U32 R10, RZ, RZ, 0x0 ;  /* 0x00000000ff0a7424 */ /* 0x000fe200078e00ff */
[----:B------:R-:W-:Y:S02]  /*8c70*/  MOV R4, RZ ;  /* 0x000000ff00047202 */ /* 0x000fe40000000f00 */
[----:B------:R-:W-:Y:S02]  /*8c80*/  MOV R11, 0x3fd80000 ;  /* 0x3fd80000000b7802 */ /* 0x000fe40000000f00 */
[----:B------:R-:W0:Y:S02]  /*8c90*/  MUFU.RSQ64H R5, R3 ;  /* 0x0000000300057308 */ /* 0x000e240000001c00 */
[----:B0-----:R-:W-:-:S08]  /*8ca0*/  DMUL R8, R4, R4 ;  /* 0x0000000404087228 */ /* 0x001fd00000000000 */
[----:B------:R-:W-:-:S08]  /*8cb0*/  DFMA R8, R2, -R8, 1 ;  /* 0x3ff000000208742b */ /* 0x000fd00000000808 */
[----:B------:R-:W-:Y:S02]  /*8cc0*/  DFMA R10, R8, R10, 0.5 ;  /* 0x3fe00000080a742b */ /* 0x000fe4000000000a */
[----:B------:R-:W-:-:S08]  /*8cd0*/  DMUL R8, R4, R8 ;  /* 0x0000000804087228 */ /* 0x000fd00000000000 */
[----:B------:R-:W-:-:S08]  /*8ce0*/  DFMA R8, R10, R8, R4 ;  /* 0x000000080a08722b */ /* 0x000fd00000000004 */
[----:B------:R-:W-:Y:S02]  /*8cf0*/  DMUL R4, R2, R8 ;  /* 0x0000000802047228 */ /* 0x000fe40000000000 */
[----:B------:R-:W-:-:S06]  /*8d00*/  VIADD R9, R9, 0xfff00000 ;  /* 0xfff0000009097836 */ /* 0x000fcc0000000000 */
[----:B------:R-:W-:-:S08]  /*8d10*/  DFMA R10, R4, -R4, R2 ;  /* 0x80000004040a722b */ /* 0x000fd00000000002 */
[----:B------:R-:W-:-:S10]  /*8d20*/  DFMA R2, R8, R10, R4 ;  /* 0x0000000a0802722b */ /* 0x000fd40000000004 */
[----:B------:R-:W-:Y:S01]  /*8d30*/  IADD3 R3, PT, PT, R3, -0x3500000, RZ ;  /* 0xfcb0000003037810 */ /* 0x000fe20007ffe0ff */
[----:B------:R-:W-:Y:S06]  /*8d40*/  BRA `(.L_x_125) ;  /* 0x0000000000047947 */ /* 0x000fec0003800000 */
.L_x_126:
[----:B------:R-:W-:-:S11]  /*8d50*/  DADD R2, R4, R4 ;  /* 0x0000000004027229 */ /* 0x000fd60000000004 */
.L_x_125:
[----:B------:R-:W-:Y:S05]  /*8d60*/  BSYNC.RECONVERGENT B1 ;  /* 0x0000000000017941 */ /* 0x000fea0003800200 */
.L_x_123:
[----:B------:R-:W-:Y:S01]  /*8d70*/  MOV R51, R3 ;  /* 0x0000000300337202 */ /* 0x000fe20000000f00 */
[----:B------:R-:W-:Y:S02]  /*8d80*/  HFMA2 R3, -RZ, RZ, 0, 0 ;  /* 0x00000000ff037431 */ /* 0x000fe400000001ff */
[----:B------:R-:W-:Y:S02]  /*8d90*/  IMAD.MOV.U32 R50, RZ, RZ, R2 ;  /* 0x000000ffff327224 */ /* 0x000fe400078e0002 */
[----:B------:R-:W-:-:S04]  /*8da0*/  IMAD.MOV.U32 R2, RZ, RZ, R0 ;  /* 0x000000ffff027224 */ /* 0x000fc800078e0000 */
[----:B------:R-:W-:Y:S05]  /*8db0*/  RET.REL.NODEC R2 `(_Z9mc_kernellidddddiiPKdmPdS1_) ;  /* 0xffffff7002907950 */ /* 0x000fea0003c3ffff */
        .weak           $__internal_2_$__cuda_sm20_sqrt_rn_f32_slowpath
        .type           $__internal_2_$__cuda_sm20_sqrt_rn_f32_slowpath,@function
        .size           $__internal_2_$__cuda_sm20_sqrt_rn_f32_slowpath,(.L_x_131 - $__internal_2_$__cuda_sm20_sqrt_rn_f32_slowpath)
$__internal_2_$__cuda_sm20_sqrt_rn_f32_slowpath:
[----:B------:R-:W-:-:S13]  /*8dc0*/  LOP3.LUT P2, RZ, R12, 0x7fffffff, RZ, 0xc0, !PT ;  /* 0x7fffffff0cff7812 */ /* 0x000fda000784c0ff */
[----:B------:R-:W-:Y:S01]  /*8dd0*/  @!P2 IMAD.MOV.U32 R13, RZ, RZ, R12 ;  /* 0x000000ffff0da224 */ /* 0x000fe200078e000c */
[----:B------:R-:W-:Y:S06]  /*8de0*/  @!P2 BRA `(.L_x_127) ;  /* 0x000000000040a947 */ /* 0x000fec0003800000 */
[----:B------:R-:W-:-:S13]  /*8df0*/  FSETP.GEU.FTZ.AND P2, PT, R12, RZ, PT ;  /* 0x000000ff0c00720b */ /* 0x000fda0003f5e000 */
[----:B------:R-:W-:Y:S01]  /*8e00*/  @!P2 MOV R13, 0x7fffffff ;  /* 0x7fffffff000da802 */ /* 0x000fe20000000f00 */
[----:B------:R-:W-:Y:S06]  /*8e10*/  @!P2 BRA `(.L_x_127) ;  /* 0x000000000034a947 */ /* 0x000fec0003800000 */
[----:B------:R-:W-:-:S13]  /*8e20*/  FSETP.GTU.FTZ.AND P2, PT, |R12|, +INF , PT ;  /* 0x7f8000000c00780b */ /* 0x000fda0003f5c200 */
[----:B------:R-:W-:Y:S01]  /*8e30*/  @P2 FADD.FTZ R13, R12, 1 ;  /* 0x3f8000000c0d2421 */ /* 0x000fe20000010000 */
[----:B------:R-:W-:Y:S06]  /*8e40*/  @P2 BRA `(.L_x_127) ;  /* 0x0000000000282947 */ /* 0x000fec0003800000 */
[----:B------:R-:W-:-:S13]  /*8e50*/  FSETP.NEU.FTZ.AND P2, PT, |R12|, +INF , PT ;  /* 0x7f8000000c00780b */ /* 0x000fda0003f5d200 */
[----:B------:R-:W-:-:S04]  /*8e60*/  @P2 FFMA R16, R12, 1.84467440737095516160e+19, RZ ;  /* 0x5f8000000c102823 */ /* 0x000fc800000000ff */
[----:B------:R-:W0:Y:S02]  /*8e70*/  @P2 MUFU.RSQ R13, R16 ;  /* 0x00000010000d2308 */ /* 0x000e240000001400 */
[----:B0-----:R-:W-:Y:S01]  /*8e80*/  @P2 FMUL.FTZ R17, R16, R13 ;  /* 0x0000000d10112220 */ /* 0x001fe20000410000 */
[----:B------:R-:W-:Y:S01]  /*8e90*/  @P2 FMUL.FTZ R19, R13, 0.5 ;  /* 0x3f0000000d132820 */ /* 0x000fe20000410000 */
[----:B------:R-:W-:Y:S02]  /*8ea0*/  @!P2 IMAD.MOV.U32 R13, RZ, RZ, R12 ;  /* 0x000000ffff0da224 */ /* 0x000fe400078e000c */
[----:B------:R-:W-:-:S04]  /*8eb0*/  @P2 FADD.FTZ R18, -R17, -RZ ;  /* 0x800000ff11122221 */ /* 0x000fc80000010100 */
[----:B------:R-:W-:-:S04]  /*8ec0*/  @P2 FFMA R18, R17, R18, R16 ;  /* 0x0000001211122223 */ /* 0x000fc80000000010 */
[----:B------:R-:W-:-:S04]  /*8ed0*/  @P2 FFMA R18, R18, R19, R17 ;  /* 0x0000001312122223 */ /* 0x000fc80000000011 */
[----:B------:R-:W-:-:S07]  /*8ee0*/  @P2 FMUL.FTZ R13, R18, 2.3283064365386962891e-10 ;  /* 0x2f800000120d2820 */ /* 0x000fce0000410000 */
.L_x_127:
[----:B------:R-:W-:Y:S01]  /*8ef0*/  MOV R18, R13 ;  /* 0x0000000d00127202 */ /* 0x000fe20000000f00 */
[----:B------:R-:W-:Y:S02]  /*8f00*/  HFMA2 R13, -RZ, RZ, 0, 0 ;  /* 0x00000000ff0d7431 */ /* 0x000fe400000001ff */
[----:B------:R-:W-:-:S04]  /*8f10*/  IMAD.MOV.U32 R12, RZ, RZ, R20 ;  /* 0x000000ffff0c7224 */ /* 0x000fc800078e0014 */
[----:B------:R-:W-:Y:S05]  /*8f20*/  RET.REL.NODEC R12 `(_Z9mc_kernellidddddiiPKdmPdS1_) ;  /* 0xffffff700c347950 */ /* 0x000fea0003c3ffff */
.L_x_128:
[----:B------:R-:W-:-:S00]  /*8f30*/  BRA `(.L_x_128) ;  /* 0xfffffffc00fc7947 */ /* 0x000fc0000383ffff */
[----:B------:R-:W-:-:S00]  /*8f40*/  NOP ;  /* 0x0000000000007918 */ /* 0x000fc00000000000 */
        /* <DEDUP_REMOVED lines=11> */
.L_x_131:


//--------------------- .nv.global.init           --------------------------
	.section	.nv.global.init,"aw",@progbits
	.align	4
.nv.global.init:
	.type		mrg32k3aM1SubSeq,@object
	.size		mrg32k3aM1SubSeq,(mrg32k3aM2SubSeq - mrg32k3aM1SubSeq)
mrg32k3aM1SubSeq:
        /*0000*/ 	.byte	0x0b, 0xcc, 0xee, 0x04, 0x73, 0x29, 0x8b, 0x6f, 0xf6, 0x53, 0x03, 0xf6, 0x23, 0xf6, 0xea, 0xda
        /* <DEDUP_REMOVED lines=125> */
	.type		mrg32k3aM2SubSeq,@object
	.size		mrg32k3aM2SubSeq,(mrg32k3aM1 - mrg32k3aM2SubSeq)
mrg32k3aM2SubSeq:
        /* <DEDUP_REMOVED lines=126> */
	.type		mrg32k3aM1,@object
	.size		mrg32k3aM1,(mrg32k3aM1Seq - mrg32k3aM1)
mrg32k3aM1:
        /* <DEDUP_REMOVED lines=144> */
	.type		mrg32k3aM1Seq,@object
	.size		mrg32k3aM1Seq,(mrg32k3aM2 - mrg32k3aM1Seq)
mrg32k3aM1Seq:
        /* <DEDUP_REMOVED lines=144> */
	.type		mrg32k3aM2,@object
	.size		mrg32k3aM2,(mrg32k3aM2Seq - mrg32k3aM2)
mrg32k3aM2:
        /* <DEDUP_REMOVED lines=144> */
	.type		mrg32k3aM2Seq,@object
	.size		mrg32k3aM2Seq,(precalc_xorwow_matrix - mrg32k3aM2Seq)
mrg32k3aM2Seq:
        /* <DEDUP_REMOVED lines=144> */
	.type		precalc_xorwow_matrix,@object
	.size		precalc_xorwow_matrix,(precalc_xorwow_offset_matrix - precalc_xorwow_matrix)
precalc_xorwow_matrix:
        /* <DEDUP_REMOVED lines=6400> */
	.type		precalc_xorwow_offset_matrix,@object
	.size		precalc_xorwow_offset_matrix,(.L_1 - precalc_xorwow_offset_matrix)
precalc_xorwow_offset_matrix:
        /* <DEDUP_REMOVED lines=6400> */
.L_1:


//--------------------- .nv.shared.reserved.0     --------------------------
	.section	.nv.shared.reserved.0,"aw",@nobits
	.weak		__nv_reservedSMEM_offset_0_alias
	.size		__nv_reservedSMEM_offset_0_alias, 0, 64
	.other		__nv_reservedSMEM_offset_0_alias,@"STO_CUDA_RESERVED_SHARED STV_DEFAULT"
__nv_reservedSMEM_offset_0_alias:
	.zero		0
	.zero		64


//--------------------- .nv.constant0._Z9mc_kernellidddddiiPKdmPdS1_ --------------------------
	.section	.nv.constant0._Z9mc_kernellidddddiiPKdmPdS1_,"a",@progbits
	.sectionflags	@""
	.align	4
.nv.constant0._Z9mc_kernellidddddiiPKdmPdS1_:
	.zero		992


//--------------------- SYMBOLS --------------------------

	.type		.nv.reservedSmem.offset0,@object
	.size		.nv.reservedSmem.offset0,0x4
